//
// Generated by NVIDIA NVVM Compiler
//
// Compiler Build ID: CL-36424714
// Cuda compilation tools, release 13.0, V13.0.88
// Based on NVVM 20.0.0
//

.version 9.0
.target sm_100
.address_size 64

	// .globl	_Z14sq_euclid_normjjPKfPf
.extern .func  (.param .b32 func_retval0) vprintf
(
	.param .b64 vprintf_param_0,
	.param .b64 vprintf_param_1
)
;
.global .align 1 .b8 $str[16] = {88, 89, 91, 37, 100, 93, 41, 32, 61, 32, 37, 46, 50, 102, 10};

.visible .entry _Z14sq_euclid_normjjPKfPf(
	.param .u32 _Z14sq_euclid_normjjPKfPf_param_0,
	.param .u32 _Z14sq_euclid_normjjPKfPf_param_1,
	.param .u64 .ptr .align 1 _Z14sq_euclid_normjjPKfPf_param_2,
	.param .u64 .ptr .align 1 _Z14sq_euclid_normjjPKfPf_param_3
)
{
	.reg .pred 	%p<12>;
	.reg .b32 	%r<65>;
	.reg .b32 	%f<70>;
	.reg .b64 	%rd<65>;

	ld.param.u32 	%r25, [_Z14sq_euclid_normjjPKfPf_param_0];
	ld.param.u32 	%r24, [_Z14sq_euclid_normjjPKfPf_param_1];
	ld.param.u64 	%rd4, [_Z14sq_euclid_normjjPKfPf_param_2];
	ld.param.u64 	%rd3, [_Z14sq_euclid_normjjPKfPf_param_3];
	cvta.to.global.u64 	%rd1, %rd4;
	mov.u32 	%r26, %ctaid.x;
	mov.u32 	%r27, %ntid.x;
	mov.u32 	%r28, %tid.x;
	mad.lo.s32 	%r1, %r26, %r27, %r28;
	setp.ge.u32 	%p1, %r1, %r25;
	setp.eq.s32 	%p2, %r24, 0;
	or.pred  	%p3, %p1, %p2;
	@%p3 bra 	$L__BB0_13;
	cvta.to.global.u64 	%rd5, %rd3;
	mul.lo.s32 	%r2, %r24, %r1;
	mul.wide.u32 	%rd6, %r1, 4;
	add.s64 	%rd2, %rd5, %rd6;
	ld.global.f32 	%f66, [%rd2];
	add.s32 	%r30, %r24, -1;
	and.b32  	%r3, %r24, 15;
	setp.lt.u32 	%p4, %r30, 15;
	mov.b32 	%r61, 0;
	@%p4 bra 	$L__BB0_4;
	and.b32  	%r61, %r24, -16;
	neg.s32 	%r59, %r61;
	add.s32 	%r58, %r2, 7;
$L__BB0_3:
	.pragma "nounroll";
	add.s32 	%r31, %r58, -7;
	mul.wide.u32 	%rd7, %r31, 4;
	add.s64 	%rd8, %rd1, %rd7;
	ld.global.f32 	%f11, [%rd8];
	fma.rn.f32 	%f12, %f11, %f11, %f66;
	st.global.f32 	[%rd2], %f12;
	add.s32 	%r32, %r58, -6;
	mul.wide.u32 	%rd9, %r32, 4;
	add.s64 	%rd10, %rd1, %rd9;
	ld.global.f32 	%f13, [%rd10];
	fma.rn.f32 	%f14, %f13, %f13, %f12;
	st.global.f32 	[%rd2], %f14;
	add.s32 	%r33, %r58, -5;
	mul.wide.u32 	%rd11, %r33, 4;
	add.s64 	%rd12, %rd1, %rd11;
	ld.global.f32 	%f15, [%rd12];
	fma.rn.f32 	%f16, %f15, %f15, %f14;
	st.global.f32 	[%rd2], %f16;
	add.s32 	%r34, %r58, -4;
	mul.wide.u32 	%rd13, %r34, 4;
	add.s64 	%rd14, %rd1, %rd13;
	ld.global.f32 	%f17, [%rd14];
	fma.rn.f32 	%f18, %f17, %f17, %f16;
	st.global.f32 	[%rd2], %f18;
	add.s32 	%r35, %r58, -3;
	mul.wide.u32 	%rd15, %r35, 4;
	add.s64 	%rd16, %rd1, %rd15;
	ld.global.f32 	%f19, [%rd16];
	fma.rn.f32 	%f20, %f19, %f19, %f18;
	st.global.f32 	[%rd2], %f20;
	add.s32 	%r36, %r58, -2;
	mul.wide.u32 	%rd17, %r36, 4;
	add.s64 	%rd18, %rd1, %rd17;
	ld.global.f32 	%f21, [%rd18];
	fma.rn.f32 	%f22, %f21, %f21, %f20;
	st.global.f32 	[%rd2], %f22;
	add.s32 	%r37, %r58, -1;
	mul.wide.u32 	%rd19, %r37, 4;
	add.s64 	%rd20, %rd1, %rd19;
	ld.global.f32 	%f23, [%rd20];
	fma.rn.f32 	%f24, %f23, %f23, %f22;
	st.global.f32 	[%rd2], %f24;
	add.s32 	%r38, %r58, 8;
	mul.wide.u32 	%rd21, %r58, 4;
	add.s64 	%rd22, %rd1, %rd21;
	ld.global.f32 	%f25, [%rd22];
	fma.rn.f32 	%f26, %f25, %f25, %f24;
	st.global.f32 	[%rd2], %f26;
	add.s32 	%r39, %r58, 1;
	mul.wide.u32 	%rd23, %r39, 4;
	add.s64 	%rd24, %rd1, %rd23;
	ld.global.f32 	%f27, [%rd24];
	fma.rn.f32 	%f28, %f27, %f27, %f26;
	st.global.f32 	[%rd2], %f28;
	add.s32 	%r40, %r58, 2;
	mul.wide.u32 	%rd25, %r40, 4;
	add.s64 	%rd26, %rd1, %rd25;
	ld.global.f32 	%f29, [%rd26];
	fma.rn.f32 	%f30, %f29, %f29, %f28;
	st.global.f32 	[%rd2], %f30;
	add.s32 	%r41, %r58, 3;
	mul.wide.u32 	%rd27, %r41, 4;
	add.s64 	%rd28, %rd1, %rd27;
	ld.global.f32 	%f31, [%rd28];
	fma.rn.f32 	%f32, %f31, %f31, %f30;
	st.global.f32 	[%rd2], %f32;
	add.s32 	%r42, %r58, 4;
	mul.wide.u32 	%rd29, %r42, 4;
	add.s64 	%rd30, %rd1, %rd29;
	ld.global.f32 	%f33, [%rd30];
	fma.rn.f32 	%f34, %f33, %f33, %f32;
	st.global.f32 	[%rd2], %f34;
	add.s32 	%r43, %r58, 5;
	mul.wide.u32 	%rd31, %r43, 4;
	add.s64 	%rd32, %rd1, %rd31;
	ld.global.f32 	%f35, [%rd32];
	fma.rn.f32 	%f36, %f35, %f35, %f34;
	st.global.f32 	[%rd2], %f36;
	add.s32 	%r44, %r58, 6;
	mul.wide.u32 	%rd33, %r44, 4;
	add.s64 	%rd34, %rd1, %rd33;
	ld.global.f32 	%f37, [%rd34];
	fma.rn.f32 	%f38, %f37, %f37, %f36;
	st.global.f32 	[%rd2], %f38;
	add.s32 	%r45, %r58, 7;
	mul.wide.u32 	%rd35, %r45, 4;
	add.s64 	%rd36, %rd1, %rd35;
	ld.global.f32 	%f39, [%rd36];
	fma.rn.f32 	%f40, %f39, %f39, %f38;
	st.global.f32 	[%rd2], %f40;
	mul.wide.u32 	%rd37, %r38, 4;
	add.s64 	%rd38, %rd1, %rd37;
	ld.global.f32 	%f41, [%rd38];
	fma.rn.f32 	%f66, %f41, %f41, %f40;
	st.global.f32 	[%rd2], %f66;
	add.s32 	%r59, %r59, 16;
	add.s32 	%r58, %r58, 16;
	setp.ne.s32 	%p5, %r59, 0;
	@%p5 bra 	$L__BB0_3;
$L__BB0_4:
	setp.eq.s32 	%p6, %r3, 0;
	@%p6 bra 	$L__BB0_13;
	and.b32  	%r12, %r24, 7;
	setp.lt.u32 	%p7, %r3, 8;
	@%p7 bra 	$L__BB0_7;
	add.s32 	%r46, %r61, %r2;
	mul.wide.u32 	%rd39, %r46, 4;
	add.s64 	%rd40, %rd1, %rd39;
	ld.global.f32 	%f42, [%rd40];
	fma.rn.f32 	%f43, %f42, %f42, %f66;
	st.global.f32 	[%rd2], %f43;
	add.s32 	%r47, %r46, 1;
	mul.wide.u32 	%rd41, %r47, 4;
	add.s64 	%rd42, %rd1, %rd41;
	ld.global.f32 	%f44, [%rd42];
	fma.rn.f32 	%f45, %f44, %f44, %f43;
	st.global.f32 	[%rd2], %f45;
	add.s32 	%r48, %r46, 2;
	mul.wide.u32 	%rd43, %r48, 4;
	add.s64 	%rd44, %rd1, %rd43;
	ld.global.f32 	%f46, [%rd44];
	fma.rn.f32 	%f47, %f46, %f46, %f45;
	st.global.f32 	[%rd2], %f47;
	add.s32 	%r49, %r46, 3;
	mul.wide.u32 	%rd45, %r49, 4;
	add.s64 	%rd46, %rd1, %rd45;
	ld.global.f32 	%f48, [%rd46];
	fma.rn.f32 	%f49, %f48, %f48, %f47;
	st.global.f32 	[%rd2], %f49;
	add.s32 	%r50, %r46, 4;
	mul.wide.u32 	%rd47, %r50, 4;
	add.s64 	%rd48, %rd1, %rd47;
	ld.global.f32 	%f50, [%rd48];
	fma.rn.f32 	%f51, %f50, %f50, %f49;
	st.global.f32 	[%rd2], %f51;
	add.s32 	%r51, %r46, 5;
	mul.wide.u32 	%rd49, %r51, 4;
	add.s64 	%rd50, %rd1, %rd49;
	ld.global.f32 	%f52, [%rd50];
	fma.rn.f32 	%f53, %f52, %f52, %f51;
	st.global.f32 	[%rd2], %f53;
	add.s32 	%r52, %r46, 6;
	mul.wide.u32 	%rd51, %r52, 4;
	add.s64 	%rd52, %rd1, %rd51;
	ld.global.f32 	%f54, [%rd52];
	fma.rn.f32 	%f55, %f54, %f54, %f53;
	st.global.f32 	[%rd2], %f55;
	add.s32 	%r53, %r46, 7;
	mul.wide.u32 	%rd53, %r53, 4;
	add.s64 	%rd54, %rd1, %rd53;
	ld.global.f32 	%f56, [%rd54];
	fma.rn.f32 	%f66, %f56, %f56, %f55;
	st.global.f32 	[%rd2], %f66;
	add.s32 	%r61, %r61, 8;
$L__BB0_7:
	setp.eq.s32 	%p8, %r12, 0;
	@%p8 bra 	$L__BB0_13;
	and.b32  	%r15, %r24, 3;
	setp.lt.u32 	%p9, %r12, 4;
	@%p9 bra 	$L__BB0_10;
	add.s32 	%r54, %r61, %r2;
	mul.wide.u32 	%rd55, %r54, 4;
	add.s64 	%rd56, %rd1, %rd55;
	ld.global.f32 	%f57, [%rd56];
	fma.rn.f32 	%f58, %f57, %f57, %f66;
	st.global.f32 	[%rd2], %f58;
	add.s32 	%r55, %r54, 1;
	mul.wide.u32 	%rd57, %r55, 4;
	add.s64 	%rd58, %rd1, %rd57;
	ld.global.f32 	%f59, [%rd58];
	fma.rn.f32 	%f60, %f59, %f59, %f58;
	st.global.f32 	[%rd2], %f60;
	add.s32 	%r56, %r54, 2;
	mul.wide.u32 	%rd59, %r56, 4;
	add.s64 	%rd60, %rd1, %rd59;
	ld.global.f32 	%f61, [%rd60];
	fma.rn.f32 	%f62, %f61, %f61, %f60;
	st.global.f32 	[%rd2], %f62;
	add.s32 	%r57, %r54, 3;
	mul.wide.u32 	%rd61, %r57, 4;
	add.s64 	%rd62, %rd1, %rd61;
	ld.global.f32 	%f63, [%rd62];
	fma.rn.f32 	%f66, %f63, %f63, %f62;
	st.global.f32 	[%rd2], %f66;
	add.s32 	%r61, %r61, 4;
$L__BB0_10:
	setp.eq.s32 	%p10, %r15, 0;
	@%p10 bra 	$L__BB0_13;
	add.s32 	%r64, %r61, %r2;
	neg.s32 	%r63, %r15;
$L__BB0_12:
	.pragma "nounroll";
	mul.wide.u32 	%rd63, %r64, 4;
	add.s64 	%rd64, %rd1, %rd63;
	ld.global.f32 	%f64, [%rd64];
	fma.rn.f32 	%f66, %f64, %f64, %f66;
	st.global.f32 	[%rd2], %f66;
	add.s32 	%r64, %r64, 1;
	add.s32 	%r63, %r63, 1;
	setp.ne.s32 	%p11, %r63, 0;
	@%p11 bra 	$L__BB0_12;
$L__BB0_13:
	ret;

}
	// .globl	_Z11euclid_distjjPKfS0_S0_Pf
.visible .entry _Z11euclid_distjjPKfS0_S0_Pf(
	.param .u32 _Z11euclid_distjjPKfS0_S0_Pf_param_0,
	.param .u32 _Z11euclid_distjjPKfS0_S0_Pf_param_1,
	.param .u64 .ptr .align 1 _Z11euclid_distjjPKfS0_S0_Pf_param_2,
	.param .u64 .ptr .align 1 _Z11euclid_distjjPKfS0_S0_Pf_param_3,
	.param .u64 .ptr .align 1 _Z11euclid_distjjPKfS0_S0_Pf_param_4,
	.param .u64 .ptr .align 1 _Z11euclid_distjjPKfS0_S0_Pf_param_5
)
{
	.local .align 16 .b8 	__local_depot1[16];
	.reg .b64 	%SP;
	.reg .b64 	%SPL;
	.reg .pred 	%p<12>;
	.reg .b32 	%r<71>;
	.reg .b32 	%f<91>;
	.reg .b64 	%rd<80>;
	.reg .b64 	%fd<16>;

	mov.u64 	%SPL, __local_depot1;
	cvta.local.u64 	%SP, %SPL;
	ld.param.u32 	%r14, [_Z11euclid_distjjPKfS0_S0_Pf_param_0];
	ld.param.u32 	%r13, [_Z11euclid_distjjPKfS0_S0_Pf_param_1];
	ld.param.u64 	%rd6, [_Z11euclid_distjjPKfS0_S0_Pf_param_2];
	ld.param.u64 	%rd7, [_Z11euclid_distjjPKfS0_S0_Pf_param_3];
	ld.param.u64 	%rd8, [_Z11euclid_distjjPKfS0_S0_Pf_param_4];
	ld.param.u64 	%rd9, [_Z11euclid_distjjPKfS0_S0_Pf_param_5];
	cvta.to.global.u64 	%rd1, %rd9;
	cvta.to.global.u64 	%rd2, %rd8;
	cvta.to.global.u64 	%rd3, %rd7;
	mov.u32 	%r15, %ctaid.x;
	mov.u32 	%r16, %ntid.x;
	mov.u32 	%r17, %tid.x;
	mad.lo.s32 	%r1, %r15, %r16, %r17;
	setp.ge.u32 	%p1, %r1, %r14;
	setp.eq.s32 	%p2, %r13, 0;
	or.pred  	%p3, %p1, %p2;
	@%p3 bra 	$L__BB1_12;
	cvta.to.global.u64 	%rd10, %rd6;
	mul.wide.u32 	%rd11, %r1, 4;
	add.s64 	%rd4, %rd10, %rd11;
	mul.lo.s32 	%r2, %r13, %r1;
	add.s32 	%r19, %r13, -1;
	setp.lt.u32 	%p4, %r19, 7;
	mov.b32 	%r69, 0;
	@%p4 bra 	$L__BB1_4;
	mov.b32 	%r67, 0;
	add.u64 	%rd17, %SP, 0;
	mov.u64 	%rd19, $str;
	and.b32  	%r69, %r13, -8;
$L__BB1_3:
	.pragma "nounroll";
	ld.global.f32 	%f1, [%rd4];
	mul.wide.u32 	%rd12, %r67, 4;
	add.s64 	%rd13, %rd3, %rd12;
	ld.global.f32 	%f2, [%rd13];
	add.f32 	%f3, %f1, %f2;
	add.s32 	%r21, %r67, %r2;
	mul.wide.u32 	%rd14, %r21, 4;
	add.s64 	%rd15, %rd2, %rd14;
	ld.global.f32 	%f4, [%rd15];
	sub.f32 	%f5, %f3, %f4;
	add.s64 	%rd16, %rd1, %rd14;
	st.global.f32 	[%rd16], %f5;
	ld.global.f32 	%f6, [%rd15];
	cvt.f64.f32 	%fd1, %f6;
	cvta.to.local.u64 	%rd18, %rd17;
	st.local.u32 	[%rd18], %r21;
	st.local.f64 	[%rd18+8], %fd1;
	cvta.global.u64 	%rd20, %rd19;
	{ // callseq 0, 0
	.param .b64 param0;
	st.param.b64 	[param0], %rd20;
	.param .b64 param1;
	st.param.b64 	[param1], %rd17;
	.param .b32 retval0;
	call.uni (retval0), 
	vprintf, 
	(
	param0, 
	param1
	);
	ld.param.b32 	%r22, [retval0];
	} // callseq 0
	ld.global.f32 	%f7, [%rd4];
	ld.global.f32 	%f8, [%rd13+4];
	add.f32 	%f9, %f7, %f8;
	add.s32 	%r24, %r21, 1;
	mul.wide.u32 	%rd21, %r24, 4;
	add.s64 	%rd22, %rd2, %rd21;
	ld.global.f32 	%f10, [%rd22];
	sub.f32 	%f11, %f9, %f10;
	add.s64 	%rd23, %rd1, %rd21;
	st.global.f32 	[%rd23], %f11;
	ld.global.f32 	%f12, [%rd22];
	cvt.f64.f32 	%fd2, %f12;
	st.local.u32 	[%rd18], %r24;
	st.local.f64 	[%rd18+8], %fd2;
	{ // callseq 1, 0
	.param .b64 param0;
	st.param.b64 	[param0], %rd20;
	.param .b64 param1;
	st.param.b64 	[param1], %rd17;
	.param .b32 retval0;
	call.uni (retval0), 
	vprintf, 
	(
	param0, 
	param1
	);
	ld.param.b32 	%r25, [retval0];
	} // callseq 1
	ld.global.f32 	%f13, [%rd4];
	ld.global.f32 	%f14, [%rd13+8];
	add.f32 	%f15, %f13, %f14;
	add.s32 	%r27, %r21, 2;
	mul.wide.u32 	%rd24, %r27, 4;
	add.s64 	%rd25, %rd2, %rd24;
	ld.global.f32 	%f16, [%rd25];
	sub.f32 	%f17, %f15, %f16;
	add.s64 	%rd26, %rd1, %rd24;
	st.global.f32 	[%rd26], %f17;
	ld.global.f32 	%f18, [%rd25];
	cvt.f64.f32 	%fd3, %f18;
	st.local.u32 	[%rd18], %r27;
	st.local.f64 	[%rd18+8], %fd3;
	{ // callseq 2, 0
	.param .b64 param0;
	st.param.b64 	[param0], %rd20;
	.param .b64 param1;
	st.param.b64 	[param1], %rd17;
	.param .b32 retval0;
	call.uni (retval0), 
	vprintf, 
	(
	param0, 
	param1
	);
	ld.param.b32 	%r28, [retval0];
	} // callseq 2
	ld.global.f32 	%f19, [%rd4];
	ld.global.f32 	%f20, [%rd13+12];
	add.f32 	%f21, %f19, %f20;
	add.s32 	%r30, %r21, 3;
	mul.wide.u32 	%rd27, %r30, 4;
	add.s64 	%rd28, %rd2, %rd27;
	ld.global.f32 	%f22, [%rd28];
	sub.f32 	%f23, %f21, %f22;
	add.s64 	%rd29, %rd1, %rd27;
	st.global.f32 	[%rd29], %f23;
	ld.global.f32 	%f24, [%rd28];
	cvt.f64.f32 	%fd4, %f24;
	st.local.u32 	[%rd18], %r30;
	st.local.f64 	[%rd18+8], %fd4;
	{ // callseq 3, 0
	.param .b64 param0;
	st.param.b64 	[param0], %rd20;
	.param .b64 param1;
	st.param.b64 	[param1], %rd17;
	.param .b32 retval0;
	call.uni (retval0), 
	vprintf, 
	(
	param0, 
	param1
	);
	ld.param.b32 	%r31, [retval0];
	} // callseq 3
	ld.global.f32 	%f25, [%rd4];
	ld.global.f32 	%f26, [%rd13+16];
	add.f32 	%f27, %f25, %f26;
	add.s32 	%r33, %r21, 4;
	mul.wide.u32 	%rd30, %r33, 4;
	add.s64 	%rd31, %rd2, %rd30;
	ld.global.f32 	%f28, [%rd31];
	sub.f32 	%f29, %f27, %f28;
	add.s64 	%rd32, %rd1, %rd30;
	st.global.f32 	[%rd32], %f29;
	ld.global.f32 	%f30, [%rd31];
	cvt.f64.f32 	%fd5, %f30;
	st.local.u32 	[%rd18], %r33;
	st.local.f64 	[%rd18+8], %fd5;
	{ // callseq 4, 0
	.param .b64 param0;
	st.param.b64 	[param0], %rd20;
	.param .b64 param1;
	st.param.b64 	[param1], %rd17;
	.param .b32 retval0;
	call.uni (retval0), 
	vprintf, 
	(
	param0, 
	param1
	);
	ld.param.b32 	%r34, [retval0];
	} // callseq 4
	ld.global.f32 	%f31, [%rd4];
	ld.global.f32 	%f32, [%rd13+20];
	add.f32 	%f33, %f31, %f32;
	add.s32 	%r36, %r21, 5;
	mul.wide.u32 	%rd33, %r36, 4;
	add.s64 	%rd34, %rd2, %rd33;
	ld.global.f32 	%f34, [%rd34];
	sub.f32 	%f35, %f33, %f34;
	add.s64 	%rd35, %rd1, %rd33;
	st.global.f32 	[%rd35], %f35;
	ld.global.f32 	%f36, [%rd34];
	cvt.f64.f32 	%fd6, %f36;
	st.local.u32 	[%rd18], %r36;
	st.local.f64 	[%rd18+8], %fd6;
	{ // callseq 5, 0
	.param .b64 param0;
	st.param.b64 	[param0], %rd20;
	.param .b64 param1;
	st.param.b64 	[param1], %rd17;
	.param .b32 retval0;
	call.uni (retval0), 
	vprintf, 
	(
	param0, 
	param1
	);
	ld.param.b32 	%r37, [retval0];
	} // callseq 5
	ld.global.f32 	%f37, [%rd4];
	ld.global.f32 	%f38, [%rd13+24];
	add.f32 	%f39, %f37, %f38;
	add.s32 	%r39, %r21, 6;
	mul.wide.u32 	%rd36, %r39, 4;
	add.s64 	%rd37, %rd2, %rd36;
	ld.global.f32 	%f40, [%rd37];
	sub.f32 	%f41, %f39, %f40;
	add.s64 	%rd38, %rd1, %rd36;
	st.global.f32 	[%rd38], %f41;
	ld.global.f32 	%f42, [%rd37];
	cvt.f64.f32 	%fd7, %f42;
	st.local.u32 	[%rd18], %r39;
	st.local.f64 	[%rd18+8], %fd7;
	{ // callseq 6, 0
	.param .b64 param0;
	st.param.b64 	[param0], %rd20;
	.param .b64 param1;
	st.param.b64 	[param1], %rd17;
	.param .b32 retval0;
	call.uni (retval0), 
	vprintf, 
	(
	param0, 
	param1
	);
	ld.param.b32 	%r40, [retval0];
	} // callseq 6
	ld.global.f32 	%f43, [%rd4];
	ld.global.f32 	%f44, [%rd13+28];
	add.f32 	%f45, %f43, %f44;
	add.s32 	%r42, %r21, 7;
	mul.wide.u32 	%rd39, %r42, 4;
	add.s64 	%rd40, %rd2, %rd39;
	ld.global.f32 	%f46, [%rd40];
	sub.f32 	%f47, %f45, %f46;
	add.s64 	%rd41, %rd1, %rd39;
	st.global.f32 	[%rd41], %f47;
	ld.global.f32 	%f48, [%rd40];
	cvt.f64.f32 	%fd8, %f48;
	st.local.u32 	[%rd18], %r42;
	st.local.f64 	[%rd18+8], %fd8;
	{ // callseq 7, 0
	.param .b64 param0;
	st.param.b64 	[param0], %rd20;
	.param .b64 param1;
	st.param.b64 	[param1], %rd17;
	.param .b32 retval0;
	call.uni (retval0), 
	vprintf, 
	(
	param0, 
	param1
	);
	ld.param.b32 	%r43, [retval0];
	} // callseq 7
	add.s32 	%r67, %r67, 8;
	setp.ne.s32 	%p5, %r67, %r69;
	@%p5 bra 	$L__BB1_3;
$L__BB1_4:
	and.b32  	%r7, %r13, 7;
	setp.eq.s32 	%p6, %r7, 0;
	@%p6 bra 	$L__BB1_12;
	and.b32  	%r8, %r13, 3;
	setp.lt.u32 	%p7, %r7, 4;
	@%p7 bra 	$L__BB1_7;
	ld.global.f32 	%f49, [%rd4];
	mul.wide.u32 	%rd42, %r69, 4;
	add.s64 	%rd43, %rd3, %rd42;
	ld.global.f32 	%f50, [%rd43];
	add.f32 	%f51, %f49, %f50;
	add.s32 	%r45, %r69, %r2;
	mul.wide.u32 	%rd44, %r45, 4;
	add.s64 	%rd45, %rd2, %rd44;
	ld.global.f32 	%f52, [%rd45];
	sub.f32 	%f53, %f51, %f52;
	add.s64 	%rd46, %rd1, %rd44;
	st.global.f32 	[%rd46], %f53;
	ld.global.f32 	%f54, [%rd45];
	cvt.f64.f32 	%fd9, %f54;
	add.u64 	%rd47, %SP, 0;
	add.u64 	%rd48, %SPL, 0;
	st.local.u32 	[%rd48], %r45;
	st.local.f64 	[%rd48+8], %fd9;
	mov.u64 	%rd49, $str;
	cvta.global.u64 	%rd50, %rd49;
	{ // callseq 8, 0
	.param .b64 param0;
	st.param.b64 	[param0], %rd50;
	.param .b64 param1;
	st.param.b64 	[param1], %rd47;
	.param .b32 retval0;
	call.uni (retval0), 
	vprintf, 
	(
	param0, 
	param1
	);
	ld.param.b32 	%r46, [retval0];
	} // callseq 8
	ld.global.f32 	%f55, [%rd4];
	ld.global.f32 	%f56, [%rd43+4];
	add.f32 	%f57, %f55, %f56;
	add.s32 	%r48, %r45, 1;
	mul.wide.u32 	%rd51, %r48, 4;
	add.s64 	%rd52, %rd2, %rd51;
	ld.global.f32 	%f58, [%rd52];
	sub.f32 	%f59, %f57, %f58;
	add.s64 	%rd53, %rd1, %rd51;
	st.global.f32 	[%rd53], %f59;
	ld.global.f32 	%f60, [%rd52];
	cvt.f64.f32 	%fd10, %f60;
	st.local.u32 	[%rd48], %r48;
	st.local.f64 	[%rd48+8], %fd10;
	{ // callseq 9, 0
	.param .b64 param0;
	st.param.b64 	[param0], %rd50;
	.param .b64 param1;
	st.param.b64 	[param1], %rd47;
	.param .b32 retval0;
	call.uni (retval0), 
	vprintf, 
	(
	param0, 
	param1
	);
	ld.param.b32 	%r49, [retval0];
	} // callseq 9
	ld.global.f32 	%f61, [%rd4];
	ld.global.f32 	%f62, [%rd43+8];
	add.f32 	%f63, %f61, %f62;
	add.s32 	%r51, %r45, 2;
	mul.wide.u32 	%rd54, %r51, 4;
	add.s64 	%rd55, %rd2, %rd54;
	ld.global.f32 	%f64, [%rd55];
	sub.f32 	%f65, %f63, %f64;
	add.s64 	%rd56, %rd1, %rd54;
	st.global.f32 	[%rd56], %f65;
	ld.global.f32 	%f66, [%rd55];
	cvt.f64.f32 	%fd11, %f66;
	st.local.u32 	[%rd48], %r51;
	st.local.f64 	[%rd48+8], %fd11;
	{ // callseq 10, 0
	.param .b64 param0;
	st.param.b64 	[param0], %rd50;
	.param .b64 param1;
	st.param.b64 	[param1], %rd47;
	.param .b32 retval0;
	call.uni (retval0), 
	vprintf, 
	(
	param0, 
	param1
	);
	ld.param.b32 	%r52, [retval0];
	} // callseq 10
	ld.global.f32 	%f67, [%rd4];
	ld.global.f32 	%f68, [%rd43+12];
	add.f32 	%f69, %f67, %f68;
	add.s32 	%r54, %r45, 3;
	mul.wide.u32 	%rd57, %r54, 4;
	add.s64 	%rd58, %rd2, %rd57;
	ld.global.f32 	%f70, [%rd58];
	sub.f32 	%f71, %f69, %f70;
	add.s64 	%rd59, %rd1, %rd57;
	st.global.f32 	[%rd59], %f71;
	ld.global.f32 	%f72, [%rd58];
	cvt.f64.f32 	%fd12, %f72;
	st.local.u32 	[%rd48], %r54;
	st.local.f64 	[%rd48+8], %fd12;
	{ // callseq 11, 0
	.param .b64 param0;
	st.param.b64 	[param0], %rd50;
	.param .b64 param1;
	st.param.b64 	[param1], %rd47;
	.param .b32 retval0;
	call.uni (retval0), 
	vprintf, 
	(
	param0, 
	param1
	);
	ld.param.b32 	%r55, [retval0];
	} // callseq 11
	add.s32 	%r69, %r69, 4;
$L__BB1_7:
	setp.eq.s32 	%p8, %r8, 0;
	@%p8 bra 	$L__BB1_12;
	add.u64 	%rd60, %SP, 0;
	add.u64 	%rd5, %SPL, 0;
	setp.eq.s32 	%p9, %r8, 1;
	@%p9 bra 	$L__BB1_10;
	ld.global.f32 	%f73, [%rd4];
	mul.wide.u32 	%rd61, %r69, 4;
	add.s64 	%rd62, %rd3, %rd61;
	ld.global.f32 	%f74, [%rd62];
	add.f32 	%f75, %f73, %f74;
	add.s32 	%r57, %r69, %r2;
	mul.wide.u32 	%rd63, %r57, 4;
	add.s64 	%rd64, %rd2, %rd63;
	ld.global.f32 	%f76, [%rd64];
	sub.f32 	%f77, %f75, %f76;
	add.s64 	%rd65, %rd1, %rd63;
	st.global.f32 	[%rd65], %f77;
	ld.global.f32 	%f78, [%rd64];
	cvt.f64.f32 	%fd13, %f78;
	st.local.u32 	[%rd5], %r57;
	st.local.f64 	[%rd5+8], %fd13;
	mov.u64 	%rd66, $str;
	cvta.global.u64 	%rd67, %rd66;
	{ // callseq 12, 0
	.param .b64 param0;
	st.param.b64 	[param0], %rd67;
	.param .b64 param1;
	st.param.b64 	[param1], %rd60;
	.param .b32 retval0;
	call.uni (retval0), 
	vprintf, 
	(
	param0, 
	param1
	);
	ld.param.b32 	%r58, [retval0];
	} // callseq 12
	ld.global.f32 	%f79, [%rd4];
	ld.global.f32 	%f80, [%rd62+4];
	add.f32 	%f81, %f79, %f80;
	add.s32 	%r60, %r57, 1;
	mul.wide.u32 	%rd69, %r60, 4;
	add.s64 	%rd70, %rd2, %rd69;
	ld.global.f32 	%f82, [%rd70];
	sub.f32 	%f83, %f81, %f82;
	add.s64 	%rd71, %rd1, %rd69;
	st.global.f32 	[%rd71], %f83;
	ld.global.f32 	%f84, [%rd70];
	cvt.f64.f32 	%fd14, %f84;
	st.local.u32 	[%rd5], %r60;
	st.local.f64 	[%rd5+8], %fd14;
	{ // callseq 13, 0
	.param .b64 param0;
	st.param.b64 	[param0], %rd67;
	.param .b64 param1;
	st.param.b64 	[param1], %rd60;
	.param .b32 retval0;
	call.uni (retval0), 
	vprintf, 
	(
	param0, 
	param1
	);
	ld.param.b32 	%r61, [retval0];
	} // callseq 13
	add.s32 	%r69, %r69, 2;
$L__BB1_10:
	and.b32  	%r63, %r13, 1;
	setp.eq.b32 	%p10, %r63, 1;
	not.pred 	%p11, %p10;
	@%p11 bra 	$L__BB1_12;
	ld.global.f32 	%f85, [%rd4];
	mul.wide.u32 	%rd72, %r69, 4;
	add.s64 	%rd73, %rd3, %rd72;
	ld.global.f32 	%f86, [%rd73];
	add.f32 	%f87, %f85, %f86;
	add.s32 	%r64, %r69, %r2;
	mul.wide.u32 	%rd74, %r64, 4;
	add.s64 	%rd75, %rd2, %rd74;
	ld.global.f32 	%f88, [%rd75];
	sub.f32 	%f89, %f87, %f88;
	add.s64 	%rd76, %rd1, %rd74;
	st.global.f32 	[%rd76], %f89;
	ld.global.f32 	%f90, [%rd75];
	cvt.f64.f32 	%fd15, %f90;
	st.local.u32 	[%rd5], %r64;
	st.local.f64 	[%rd5+8], %fd15;
	mov.u64 	%rd77, $str;
	cvta.global.u64 	%rd78, %rd77;
	{ // callseq 14, 0
	.param .b64 param0;
	st.param.b64 	[param0], %rd78;
	.param .b64 param1;
	st.param.b64 	[param1], %rd60;
	.param .b32 retval0;
	call.uni (retval0), 
	vprintf, 
	(
	param0, 
	param1
	);
	ld.param.b32 	%r65, [retval0];
	} // callseq 14
$L__BB1_12:
	ret;

}


// ===== COMPILED SASS (sm_100) =====

	.target	sm_100

	.elftype	@"ET_EXEC"


//--------------------- .note.nv.tkinfo           --------------------------
	.section	.note.nv.tkinfo,"",@"SHT_NOTE"
	.sectionflags	@"SHF_NOTE_NV_TKINFO"
	.tkinfo
        /*0018*/ 	.word	0x00000002
        /*0030*/ 	.string	""
        /*0030*/ 	.string	"ptxas"
        /*0030*/ 	.string	"Cuda compilation tools, release 13.0, V13.0.88"
        /*0030*/ 	.string	"Build cuda_13.0.r13.0/compiler.36424714_0"
        /*0030*/ 	.string	"-arch sm_100 -m 64 "



//--------------------- .note.nv.cuinfo           --------------------------
	.section	.note.nv.cuinfo,"",@"SHT_NOTE"
	.sectionflags	@"SHF_NOTE_NV_CUINFO"
        /*0018*/ 	.short	0x0002
        /*001a*/ 	.short	0x0064
        /*001c*/ 	.short	0x0082
	.zero		2


//--------------------- .nv.info                  --------------------------
	.section	.nv.info,"",@"SHT_CUDA_INFO"
	.align	4


	//----- nvinfo : EIATTR_REGCOUNT
	.align		4
        /*0000*/ 	.byte	0x04, 0x2f
        /*0002*/ 	.short	(.L_2 - .L_1)
	.align		4
.L_1:
        /*0004*/ 	.word	index@(_Z14sq_euclid_normjjPKfPf)
        /*0008*/ 	.word	0x0000001c


	//----- nvinfo : EIATTR_FRAME_SIZE
	.align		4
.L_2:
        /*000c*/ 	.byte	0x04, 0x11
        /*000e*/ 	.short	(.L_4 - .L_3)
	.align		4
.L_3:
        /*0010*/ 	.word	index@(_Z14sq_euclid_normjjPKfPf)
        /*0014*/ 	.word	0x00000000


	//----- nvinfo : EIATTR_REGCOUNT
	.align		4
.L_4:
        /*0018*/ 	.byte	0x04, 0x2f
        /*001a*/ 	.short	(.L_6 - .L_5)
	.align		4
.L_5:
        /*001c*/ 	.word	index@(_Z11euclid_distjjPKfS0_S0_Pf)
        /*0020*/ 	.word	0x00000020


	//----- nvinfo : EIATTR_FRAME_SIZE
	.align		4
.L_6:
        /*0024*/ 	.byte	0x04, 0x11
        /*0026*/ 	.short	(.L_8 - .L_7)
	.align		4
.L_7:
        /*0028*/ 	.word	index@(_Z11euclid_distjjPKfS0_S0_Pf)
        /*002c*/ 	.word	0x00000010


	//----- nvinfo : EIATTR_MIN_STACK_SIZE
	.align		4
.L_8:
        /*0030*/ 	.byte	0x04, 0x12
        /*0032*/ 	.short	(.L_10 - .L_9)
	.align		4
.L_9:
        /*0034*/ 	.word	index@(_Z11euclid_distjjPKfS0_S0_Pf)
        /*0038*/ 	.word	0x00000010


	//----- nvinfo : EIATTR_MIN_STACK_SIZE
	.align		4
.L_10:
        /*003c*/ 	.byte	0x04, 0x12
        /*003e*/ 	.short	(.L_12 - .L_11)
	.align		4
.L_11:
        /*0040*/ 	.word	index@(_Z14sq_euclid_normjjPKfPf)
        /*0044*/ 	.word	0x00000000
.L_12:


//--------------------- .nv.compat                --------------------------
	.section	.nv.compat,"",@"SHT_CUDA_COMPAT_INFO"
	.align	4
        /*0000*/ 	.byte	0x02, 0x09, 0x00, 0x00, 0x02, 0x02, 0x01, 0x00, 0x02, 0x05, 0x05, 0x00, 0x03, 0x07, 0x01, 0x01
        /*0010*/ 	.byte	0x02, 0x03, 0x00, 0x00, 0x02, 0x06, 0x01, 0x00, 0x04, 0x0b, 0x08, 0x00, 0x09, 0x00, 0x00, 0x00
        /*0020*/ 	.byte	0x00, 0x00, 0x00, 0x00


//--------------------- .nv.info._Z11euclid_distjjPKfS0_S0_Pf --------------------------
	.section	.nv.info._Z11euclid_distjjPKfS0_S0_Pf,"",@"SHT_CUDA_INFO"
	.sectionflags	@""
	.align	4


	//----- nvinfo : EIATTR_CUDA_API_VERSION
	.align		4
        /*0000*/ 	.byte	0x04, 0x37
        /*0002*/ 	.short	(.L_14 - .L_13)
.L_13:
        /*0004*/ 	.word	0x00000082


	//----- nvinfo : EIATTR_KPARAM_INFO
	.align		4
.L_14:
        /*0008*/ 	.byte	0x04, 0x17
        /*000a*/ 	.short	(.L_16 - .L_15)
.L_15:
        /*000c*/ 	.word	0x00000000
        /*0010*/ 	.short	0x0005
        /*0012*/ 	.short	0x0020
        /*0014*/ 	.byte	0x00, 0xf5, 0x21, 0x00


	//----- nvinfo : EIATTR_KPARAM_INFO
	.align		4
.L_16:
        /*0018*/ 	.byte	0x04, 0x17
        /*001a*/ 	.short	(.L_18 - .L_17)
.L_17:
        /*001c*/ 	.word	0x00000000
        /*0020*/ 	.short	0x0004
        /*0022*/ 	.short	0x0018
        /*0024*/ 	.byte	0x00, 0xf5, 0x21, 0x00


	//----- nvinfo : EIATTR_KPARAM_INFO
	.align		4
.L_18:
        /*0028*/ 	.byte	0x04, 0x17
        /*002a*/ 	.short	(.L_20 - .L_19)
.L_19:
        /*002c*/ 	.word	0x00000000
        /*0030*/ 	.short	0x0003
        /*0032*/ 	.short	0x0010
        /*0034*/ 	.byte	0x00, 0xf5, 0x21, 0x00


	//----- nvinfo : EIATTR_KPARAM_INFO
	.align		4
.L_20:
        /*0038*/ 	.byte	0x04, 0x17
        /*003a*/ 	.short	(.L_22 - .L_21)
.L_21:
        /*003c*/ 	.word	0x00000000
        /*0040*/ 	.short	0x0002
        /*0042*/ 	.short	0x0008
        /*0044*/ 	.byte	0x00, 0xf5, 0x21, 0x00


	//----- nvinfo : EIATTR_KPARAM_INFO
	.align		4
.L_22:
        /*0048*/ 	.byte	0x04, 0x17
        /*004a*/ 	.short	(.L_24 - .L_23)
.L_23:
        /*004c*/ 	.word	0x00000000
        /*0050*/ 	.short	0x0001
        /*0052*/ 	.short	0x0004
        /*0054*/ 	.byte	0x00, 0xf0, 0x11, 0x00


	//----- nvinfo : EIATTR_KPARAM_INFO
	.align		4
.L_24:
        /*0058*/ 	.byte	0x04, 0x17
        /*005a*/ 	.short	(.L_26 - .L_25)
.L_25:
        /*005c*/ 	.word	0x00000000
        /*0060*/ 	.short	0x0000
        /*0062*/ 	.short	0x0000
        /*0064*/ 	.byte	0x00, 0xf0, 0x11, 0x00


	//----- nvinfo : EIATTR_SPARSE_MMA_MASK
	.align		4
.L_26:
        /*0068*/ 	.byte	0x03, 0x50
        /*006a*/ 	.short	0x0000


	//----- nvinfo : EIATTR_MAXREG_COUNT
	.align		4
        /*006c*/ 	.byte	0x03, 0x1b
        /*006e*/ 	.short	0x00ff


	//----- nvinfo : EIATTR_EXTERNS
	.align		4
        /*0070*/ 	.byte	0x04, 0x0f
        /*0072*/ 	.short	(.L_28 - .L_27)


	//   ....[0]....
	.align		4
.L_27:
        /*0074*/ 	.word	index@(vprintf)


	//----- nvinfo : EIATTR_MERCURY_ISA_VERSION
	.align		4
.L_28:
        /*0078*/ 	.byte	0x03, 0x5f
        /*007a*/ 	.short	0x0101


	//----- nvinfo : EIATTR_VRC_CTA_INIT_COUNT
	.align		4
        /*007c*/ 	.byte	0x02, 0x4a
	.zero		1
	.zero		1


	//----- nvinfo : EIATTR_SYSCALL_OFFSETS
	.align		4
        /*0080*/ 	.byte	0x04, 0x46
        /*0082*/ 	.short	(.L_30 - .L_29)


	//   ....[0]....
.L_29:
        /*0084*/ 	.word	0x00000380


	//   ....[1]....
        /*0088*/ 	.word	0x00000520


	//   ....[2]....
        /*008c*/ 	.word	0x00000690


	//   ....[3]....
        /*0090*/ 	.word	0x00000800


	//   ....[4]....
        /*0094*/ 	.word	0x00000970


	//   ....[5]....
        /*0098*/ 	.word	0x00000ae0


	//   ....[6]....
        /*009c*/ 	.word	0x00000c50


	//   ....[7]....
        /*00a0*/ 	.word	0x00000dc0


	//   ....[8]....
        /*00a4*/ 	.word	0x00000ff0


	//   ....[9]....
        /*00a8*/ 	.word	0x00001160


	//   ....[10]....
        /*00ac*/ 	.word	0x000012d0


	//   ....[11]....
        /*00b0*/ 	.word	0x00001440


	//   ....[12]....
        /*00b4*/ 	.word	0x00001640


	//   ....[13]....
        /*00b8*/ 	.word	0x000017b0


	//   ....[14]....
        /*00bc*/ 	.word	0x000019a0


	//----- nvinfo : EIATTR_EXIT_INSTR_OFFSETS
	.align		4
.L_30:
        /*00c0*/ 	.byte	0x04, 0x1c
        /*00c2*/ 	.short	(.L_32 - .L_31)


	//   ....[0]....
.L_31:
        /*00c4*/ 	.word	0x000000d0


	//   ....[1]....
        /*00c8*/ 	.word	0x00000e20


	//   ....[2]....
        /*00cc*/ 	.word	0x00001470


	//   ....[3]....
        /*00d0*/ 	.word	0x00001800


	//   ....[4]....
        /*00d4*/ 	.word	0x000019b0


	//----- nvinfo : EIATTR_CRS_STACK_SIZE
	.align		4
.L_32:
        /*00d8*/ 	.byte	0x04, 0x1e
        /*00da*/ 	.short	(.L_34 - .L_33)
.L_33:
        /*00dc*/ 	.word	0x00000000


	//----- nvinfo : EIATTR_CBANK_PARAM_SIZE
	.align		4
.L_34:
        /*00e0*/ 	.byte	0x03, 0x19
        /*00e2*/ 	.short	0x0028


	//----- nvinfo : EIATTR_PARAM_CBANK
	.align		4
        /*00e4*/ 	.byte	0x04, 0x0a
        /*00e6*/ 	.short	(.L_36 - .L_35)
	.align		4
.L_35:
        /*00e8*/ 	.word	index@(.nv.constant0._Z11euclid_distjjPKfS0_S0_Pf)
        /*00ec*/ 	.short	0x0380
        /*00ee*/ 	.short	0x0028


	//----- nvinfo : EIATTR_SW_WAR
	.align		4
.L_36:
        /*00f0*/ 	.byte	0x04, 0x36
        /*00f2*/ 	.short	(.L_38 - .L_37)
.L_37:
        /*00f4*/ 	.word	0x00000008
.L_38:


//--------------------- .nv.info._Z14sq_euclid_normjjPKfPf --------------------------
	.section	.nv.info._Z14sq_euclid_normjjPKfPf,"",@"SHT_CUDA_INFO"
	.sectionflags	@""
	.align	4


	//----- nvinfo : EIATTR_CUDA_API_VERSION
	.align		4
        /*0000*/ 	.byte	0x04, 0x37
        /*0002*/ 	.short	(.L_40 - .L_39)
.L_39:
        /*0004*/ 	.word	0x00000082


	//----- nvinfo : EIATTR_KPARAM_INFO
	.align		4
.L_40:
        /*0008*/ 	.byte	0x04, 0x17
        /*000a*/ 	.short	(.L_42 - .L_41)
.L_41:
        /*000c*/ 	.word	0x00000000
        /*0010*/ 	.short	0x0003
        /*0012*/ 	.short	0x0010
        /*0014*/ 	.byte	0x00, 0xf5, 0x21, 0x00


	//----- nvinfo : EIATTR_KPARAM_INFO
	.align		4
.L_42:
        /*0018*/ 	.byte	0x04, 0x17
        /*001a*/ 	.short	(.L_44 - .L_43)
.L_43:
        /*001c*/ 	.word	0x00000000
        /*0020*/ 	.short	0x0002
        /*0022*/ 	.short	0x0008
        /*0024*/ 	.byte	0x00, 0xf5, 0x21, 0x00


	//----- nvinfo : EIATTR_KPARAM_INFO
	.align		4
.L_44:
        /*0028*/ 	.byte	0x04, 0x17
        /*002a*/ 	.short	(.L_46 - .L_45)
.L_45:
        /*002c*/ 	.word	0x00000000
        /*0030*/ 	.short	0x0001
        /*0032*/ 	.short	0x0004
        /*0034*/ 	.byte	0x00, 0xf0, 0x11, 0x00


	//----- nvinfo : EIATTR_KPARAM_INFO
	.align		4
.L_46:
        /*0038*/ 	.byte	0x04, 0x17
        /*003a*/ 	.short	(.L_48 - .L_47)
.L_47:
        /*003c*/ 	.word	0x00000000
        /*0040*/ 	.short	0x0000
        /*0042*/ 	.short	0x0000
        /*0044*/ 	.byte	0x00, 0xf0, 0x11, 0x00


	//----- nvinfo : EIATTR_SPARSE_MMA_MASK
	.align		4
.L_48:
        /*0048*/ 	.byte	0x03, 0x50
        /*004a*/ 	.short	0x0000


	//----- nvinfo : EIATTR_MAXREG_COUNT
	.align		4
        /*004c*/ 	.byte	0x03, 0x1b
        /*004e*/ 	.short	0x00ff


	//----- nvinfo : EIATTR_MERCURY_ISA_VERSION
	.align		4
        /*0050*/ 	.byte	0x03, 0x5f
        /*0052*/ 	.short	0x0101


	//----- nvinfo : EIATTR_VRC_CTA_INIT_COUNT
	.align		4
        /*0054*/ 	.byte	0x02, 0x4a
	.zero		1
	.zero		1


	//----- nvinfo : EIATTR_EXIT_INSTR_OFFSETS
	.align		4
        /*0058*/ 	.byte	0x04, 0x1c
        /*005a*/ 	.short	(.L_50 - .L_49)


	//   ....[0]....
.L_49:
        /*005c*/ 	.word	0x00000080


	//   ....[1]....
        /*0060*/ 	.word	0x000006a0


	//   ....[2]....
        /*0064*/ 	.word	0x00000990


	//   ....[3]....
        /*0068*/ 	.word	0x00000b40


	//   ....[4]....
        /*006c*/ 	.word	0x00000c00


	//----- nvinfo : EIATTR_CBANK_PARAM_SIZE
	.align		4
.L_50:
        /*0070*/ 	.byte	0x03, 0x19
        /*0072*/ 	.short	0x0018


	//----- nvinfo : EIATTR_PARAM_CBANK
	.align		4
        /*0074*/ 	.byte	0x04, 0x0a
        /*0076*/ 	.short	(.L_52 - .L_51)
	.align		4
.L_51:
        /*0078*/ 	.word	index@(.nv.constant0._Z14sq_euclid_normjjPKfPf)
        /*007c*/ 	.short	0x0380
        /*007e*/ 	.short	0x0018


	//----- nvinfo : EIATTR_SW_WAR
	.align		4
.L_52:
        /*0080*/ 	.byte	0x04, 0x36
        /*0082*/ 	.short	(.L_54 - .L_53)
.L_53:
        /*0084*/ 	.word	0x00000008
.L_54:


//--------------------- .nv.callgraph             --------------------------
	.section	.nv.callgraph,"",@"SHT_CUDA_CALLGRAPH"
	.align	4
	.sectionentsize	8
	.align		4
        /*0000*/ 	.word	0x00000000
	.align		4
        /*0004*/ 	.word	0xffffffff
	.align		4
        /*0008*/ 	.word	index@(_Z11euclid_distjjPKfS0_S0_Pf)
	.align		4
        /*000c*/ 	.word	index@(vprintf)
	.align		4
        /*0010*/ 	.word	0x00000000
	.align		4
        /*0014*/ 	.word	0xfffffffe
	.align		4
        /*0018*/ 	.word	0x00000000
	.align		4
        /*001c*/ 	.word	0xfffffffd
	.align		4
        /*0020*/ 	.word	0x00000000
	.align		4
        /*0024*/ 	.word	0xfffffffc


//--------------------- .nv.constant4             --------------------------
	.section	.nv.constant4,"a",@progbits
	.align	8
	.align		8
.nv.constant4:
        /*0000*/ 	.dword	vprintf
	.align		8
        /*0008*/ 	.dword	$str


//--------------------- .text._Z11euclid_distjjPKfS0_S0_Pf --------------------------
	.section	.text._Z11euclid_distjjPKfS0_S0_Pf,"ax",@progbits
	.align	128
        .global         _Z11euclid_distjjPKfS0_S0_Pf
        .type           _Z11euclid_distjjPKfS0_S0_Pf,@function
        .size           _Z11euclid_distjjPKfS0_S0_Pf,(.L_x_26 - _Z11euclid_distjjPKfS0_S0_Pf)
        .other          _Z11euclid_distjjPKfS0_S0_Pf,@"STO_CUDA_ENTRY STV_DEFAULT"
_Z11euclid_distjjPKfS0_S0_Pf:
.text._Z11euclid_distjjPKfS0_S0_Pf:
[----:B------:R-:W0:Y:S01]  /*0000*/  LDC R1, c[0x0][0x37c] ;  /* 0x0000df00ff017b82 */ /* 0x000e220000000800 */
[----:B------:R-:W1:Y:S01]  /*0010*/  S2R R0, SR_TID.X ;  /* 0x0000000000007919 */ /* 0x000e620000002100 */
[----:B------:R-:W2:Y:S06]  /*0020*/  LDCU UR5, c[0x0][0x2fc] ;  /* 0x00005f80ff0577ac */ /* 0x000eac0008000800 */
[----:B------:R-:W1:Y:S01]  /*0030*/  S2UR UR6, SR_CTAID.X ;  /* 0x00000000000679c3 */ /* 0x000e620000002500 */
[----:B0-----:R-:W-:Y:S01]  /*0040*/  IADD3 R1, PT, PT, R1, -0x10, RZ ;  /* 0xfffffff001017810 */ /* 0x001fe20007ffe0ff */
[----:B------:R-:W0:Y:S01]  /*0050*/  LDCU.64 UR38, c[0x0][0x380] ;  /* 0x00007000ff2677ac */ /* 0x000e220008000a00 */
[----:B------:R-:W3:Y:S05]  /*0060*/  LDCU UR4, c[0x0][0x2f8] ;  /* 0x00005f00ff0477ac */ /* 0x000eea0008000800 */
[----:B------:R-:W1:Y:S01]  /*0070*/  LDC R25, c[0x0][0x360] ;  /* 0x0000d800ff197b82 */ /* 0x000e620000000800 */
[----:B0-----:R-:W-:-:S02]  /*0080*/  ISETP.NE.AND P0, PT, RZ, UR39, PT ;  /* 0x00000027ff007c0c */ /* 0x001fc4000bf05270 */
[----:B---3--:R-:W-:-:S04]  /*0090*/  IADD3 R18, P1, PT, R1, UR4, RZ ;  /* 0x0000000401127c10 */ /* 0x008fc8000ff3e0ff */
[----:B--2---:R-:W-:Y:S01]  /*00a0*/  IADD3.X R2, PT, PT, RZ, UR5, RZ, P1, !PT ;  /* 0x00000005ff027c10 */ /* 0x004fe20008ffe4ff */
[----:B-1----:R-:W-:-:S05]  /*00b0*/  IMAD R25, R25, UR6, R0 ;  /* 0x0000000619197c24 */ /* 0x002fca000f8e0200 */
[----:B------:R-:W-:-:S13]  /*00c0*/  ISETP.GE.U32.OR P0, PT, R25, UR38, !P0 ;  /* 0x0000002619007c0c */ /* 0x000fda000c706470 */
[----:B------:R-:W-:Y:S05]  /*00d0*/  @P0 EXIT ;  /* 0x000000000000094d */ /* 0x000fea0003800000 */
[----:B------:R-:W0:Y:S01]  /*00e0*/  LDC.64 R28, c[0x0][0x388] ;  /* 0x0000e200ff1c7b82 */ /* 0x000e220000000a00 */
[----:B------:R-:W-:Y:S01]  /*00f0*/  UIADD3 UR4, UPT, UPT, UR39, -0x1, URZ ;  /* 0xffffffff27047890 */ /* 0x000fe2000fffe0ff */
[----:B------:R-:W-:Y:S01]  /*0100*/  IMAD.MOV.U32 R24, RZ, RZ, RZ ;  /* 0x000000ffff187224 */ /* 0x000fe200078e00ff */
[----:B------:R-:W1:Y:S02]  /*0110*/  LDCU.64 UR36, c[0x0][0x358] ;  /* 0x00006b00ff2477ac */ /* 0x000e640008000a00 */
[----:B------:R-:W-:Y:S01]  /*0120*/  UISETP.GE.U32.AND UP0, UPT, UR4, 0x7, UPT ;  /* 0x000000070400788c */ /* 0x000fe2000bf06070 */
[----:B0-----:R-:W-:-:S08]  /*0130*/  IMAD.WIDE.U32 R28, R25, 0x4, R28 ;  /* 0x00000004191c7825 */ /* 0x001fd000078e001c */
[----:B-1----:R-:W-:Y:S05]  /*0140*/  BRA.U !UP0, `(.L_x_0) ;  /* 0x0000000d082c7547 */ /* 0x002fea000b800000 */
[----:B------:R-:W-:Y:S01]  /*0150*/  ULOP3.LUT UR4, UR39, 0xfffffff8, URZ, 0xc0, !UPT ;  /* 0xfffffff827047892 */ /* 0x000fe2000f8ec0ff */
[----:B------:R-:W-:Y:S01]  /*0160*/  HFMA2 R26, -RZ, RZ, 0, 0 ;  /* 0x00000000ff1a7431 */ /* 0x000fe200000001ff */
[----:B------:R-:W-:Y:S01]  /*0170*/  BSSY.RECONVERGENT B6, `(.L_x_0) ;  /* 0x00000c8000067945 */ /* 0x000fe20003800200 */
[----:B------:R-:W0:Y:S03]  /*0180*/  LDCU UR38, c[0x0][0x384] ;  /* 0x00007080ff2677ac */ /* 0x000e260008000800 */
[----:B------:R-:W-:-:S07]  /*0190*/  MOV R24, UR4 ;  /* 0x0000000400187c02 */ /* 0x000fce0008000f00 */
.L_x_9:
[----:B------:R-:W1:Y:S01]  /*01a0*/  LDC.64 R16, c[0x0][0x390] ;  /* 0x0000e400ff107b82 */ /* 0x000e620000000a00 */
[----:B0-----:R-:W-:Y:S01]  /*01b0*/  IMAD R19, R25, UR38, R26 ;  /* 0x0000002619137c24 */ /* 0x001fe2000f8e021a */
[----:B------:R-:W2:Y:S06]  /*01c0*/  LDG.E R0, desc[UR36][R28.64] ;  /* 0x000000241c007981 */ /* 0x000eac000c1e1900 */
[----:B------:R-:W0:Y:S08]  /*01d0*/  LDC.64 R4, c[0x0][0x398] ;  /* 0x0000e600ff047b82 */ /* 0x000e300000000a00 */
[----:B------:R-:W3:Y:S01]  /*01e0*/  LDC.64 R6, c[0x0][0x3a0] ;  /* 0x0000e800ff067b82 */ /* 0x000ee20000000a00 */
[----:B-1----:R-:W-:-:S05]  /*01f0*/  IMAD.WIDE.U32 R16, R26, 0x4, R16 ;  /* 0x000000041a107825 */ /* 0x002fca00078e0010 */
[----:B------:R-:W2:Y:S01]  /*0200*/  LDG.E R3, desc[UR36][R16.64] ;  /* 0x0000002410037981 */ /* 0x000ea2000c1e1900 */
[----:B0-----:R-:W-:-:S05]  /*0210*/  IMAD.WIDE.U32 R4, R19, 0x4, R4 ;  /* 0x0000000413047825 */ /* 0x001fca00078e0004 */
[----:B------:R-:W4:Y:S01]  /*0220*/  LDG.E R9, desc[UR36][R4.64] ;  /* 0x0000002404097981 */ /* 0x000f22000c1e1900 */
[----:B---3--:R-:W-:-:S04]  /*0230*/  IMAD.WIDE.U32 R6, R19, 0x4, R6 ;  /* 0x0000000413067825 */ /* 0x008fc800078e0006 */
[----:B--2---:R-:W-:-:S04]  /*0240*/  FADD R0, R0, R3 ;  /* 0x0000000300007221 */ /* 0x004fc80000000000 */
[----:B----4-:R-:W-:-:S05]  /*0250*/  FADD R13, R0, -R9 ;  /* 0x80000009000d7221 */ /* 0x010fca0000000000 */
[----:B------:R0:W-:Y:S04]  /*0260*/  STG.E desc[UR36][R6.64], R13 ;  /* 0x0000000d06007986 */ /* 0x0001e8000c101924 */
[----:B------:R1:W2:Y:S01]  /*0270*/  LDG.E R0, desc[UR36][R4.64] ;  /* 0x0000002404007981 */ /* 0x0002a2000c1e1900 */
[----:B------:R-:W3:Y:S01]  /*0280*/  LDCU UR4, c[0x0][0x2f8] ;  /* 0x00005f00ff0477ac */ /* 0x000ee20008000800 */
[----:B------:R-:W-:-:S06]  /*0290*/  MOV R8, 0x0 ;  /* 0x0000000000087802 */ /* 0x000fcc0000000f00 */
[----:B------:R-:W4:Y:S01]  /*02a0*/  LDC.64 R8, c[0x4][R8] ;  /* 0x0100000008087b82 */ /* 0x000f220000000a00 */
[----:B---3--:R-:W-:Y:S01]  /*02b0*/  VIADD R3, R18, -UR4 ;  /* 0x8000000412037c36 */ /* 0x008fe20008000000 */
[----:B------:R-:W1:Y:S04]  /*02c0*/  LDCU.64 UR4, c[0x4][0x8] ;  /* 0x01000100ff0477ac */ /* 0x000e680008000a00 */
[----:B------:R3:W-:Y:S01]  /*02d0*/  STL [R3], R19 ;  /* 0x0000001303007387 */ /* 0x0007e20000100800 */
[----:B------:R-:W-:-:S04]  /*02e0*/  IADD3 R26, PT, PT, R26, 0x8, RZ ;  /* 0x000000081a1a7810 */ /* 0x000fc80007ffe0ff */
[----:B------:R-:W-:Y:S02]  /*02f0*/  ISETP.NE.AND P0, PT, R26, R24, PT ;  /* 0x000000181a00720c */ /* 0x000fe40003f05270 */
[----:B0-----:R-:W-:Y:S02]  /*0300*/  MOV R6, R18 ;  /* 0x0000001200067202 */ /* 0x001fe40000000f00 */
[----:B------:R-:W-:Y:S02]  /*0310*/  P2R R27, PR, RZ, 0x1 ;  /* 0x00000001ff1b7803 */ /* 0x000fe40000000000 */
[----:B------:R-:W-:Y:S02]  /*0320*/  MOV R7, R2 ;  /* 0x0000000200077202 */ /* 0x000fe40000000f00 */
[----:B-1----:R-:W-:Y:S01]  /*0330*/  MOV R4, UR4 ;  /* 0x0000000400047c02 */ /* 0x002fe20008000f00 */
[----:B------:R-:W-:Y:S01]  /*0340*/  IMAD.U32 R5, RZ, RZ, UR5 ;  /* 0x00000005ff057e24 */ /* 0x000fe2000f8e00ff */
[----:B--2---:R-:W0:Y:S02]  /*0350*/  F2F.F64.F32 R10, R0 ;  /* 0x00000000000a7310 */ /* 0x004e240000201800 */
[----:B0---4-:R3:W-:Y:S04]  /*0360*/  STL.64 [R3+0x8], R10 ;  /* 0x0000080a03007387 */ /* 0x0117e80000100a00 */
[----:B------:R-:W-:-:S07]  /*0370*/  LEPC R20, `(.L_x_1) ;  /* 0x000000001014794e */ /* 0x000fce0000000000 */
[----:B---3--:R-:W-:Y:S05]  /*0380*/  CALL.ABS.NOINC R8 ;  /* 0x0000000008007343 */ /* 0x008fea0003c00000 */
.L_x_1:
[----:B------:R-:W0:Y:S01]  /*0390*/  LDC.64 R6, c[0x0][0x398] ;  /* 0x0000e600ff067b82 */ /* 0x000e220000000a00 */
[----:B------:R-:W-:Y:S01]  /*03a0*/  VIADD R3, R19, 0x1 ;  /* 0x0000000113037836 */ /* 0x000fe20000000000 */
[----:B------:R-:W2:Y:S04]  /*03b0*/  LDG.E R0, desc[UR36][R28.64] ;  /* 0x000000241c007981 */ /* 0x000ea8000c1e1900 */
[----:B------:R-:W2:Y:S02]  /*03c0*/  LDG.E R5, desc[UR36][R16.64+0x4] ;  /* 0x0000042410057981 */ /* 0x000ea4000c1e1900 */
[----:B------:R-:W1:Y:S01]  /*03d0*/  LDC.64 R10, c[0x0][0x3a0] ;  /* 0x0000e800ff0a7b82 */ /* 0x000e620000000a00 */
[----:B0-----:R-:W-:-:S05]  /*03e0*/  IMAD.WIDE.U32 R6, R3, 0x4, R6 ;  /* 0x0000000403067825 */ /* 0x001fca00078e0006 */
[----:B------:R-:W3:Y:S01]  /*03f0*/  LDG.E R4, desc[UR36][R6.64] ;  /* 0x0000002406047981 */ /* 0x000ee2000c1e1900 */
[----:B-1----:R-:W-:-:S04]  /*0400*/  IMAD.WIDE.U32 R10, R3, 0x4, R10 ;  /* 0x00000004030a7825 */ /* 0x002fc800078e000a */
[----:B--2---:R-:W-:-:S04]  /*0410*/  FADD R5, R0, R5 ;  /* 0x0000000500057221 */ /* 0x004fc80000000000 */
[----:B---3--:R-:W-:-:S05]  /*0420*/  FADD R5, R5, -R4 ;  /* 0x8000000405057221 */ /* 0x008fca0000000000 */
[----:B------:R0:W-:Y:S04]  /*0430*/  STG.E desc[UR36][R10.64], R5 ;  /* 0x000000050a007986 */ /* 0x0001e8000c101924 */
[----:B------:R1:W2:Y:S01]  /*0440*/  LDG.E R0, desc[UR36][R6.64] ;  /* 0x0000002406007981 */ /* 0x0002a2000c1e1900 */
[----:B------:R-:W3:Y:S01]  /*0450*/  LDCU UR4, c[0x0][0x2f8] ;  /* 0x00005f00ff0477ac */ /* 0x000ee20008000800 */
[----:B------:R-:W-:-:S04]  /*0460*/  MOV R23, 0x0 ;  /* 0x0000000000177802 */ /* 0x000fc80000000f00 */
[----:B------:R4:W2:Y:S01]  /*0470*/  LDC.64 R8, c[0x4][R23] ;  /* 0x0100000017087b82 */ /* 0x0008a20000000a00 */
[----:B---3--:R-:W-:Y:S01]  /*0480*/  IADD3 R22, PT, PT, R18, -UR4, RZ ;  /* 0x8000000412167c10 */ /* 0x008fe2000fffe0ff */
[----:B------:R-:W3:Y:S04]  /*0490*/  LDCU.64 UR4, c[0x4][0x8] ;  /* 0x01000100ff0477ac */ /* 0x000ee80008000a00 */
[----:B------:R4:W-:Y:S01]  /*04a0*/  STL [R22], R3 ;  /* 0x0000000316007387 */ /* 0x0009e20000100800 */
[----:B-1----:R-:W-:Y:S02]  /*04b0*/  MOV R6, R18 ;  /* 0x0000001200067202 */ /* 0x002fe40000000f00 */
[----:B------:R-:W-:Y:S02]  /*04c0*/  MOV R7, R2 ;  /* 0x0000000200077202 */ /* 0x000fe40000000f00 */
[----:B---3--:R-:W-:Y:S01]  /*04d0*/  MOV R4, UR4 ;  /* 0x0000000400047c02 */ /* 0x008fe20008000f00 */
[----:B0-----:R-:W-:Y:S01]  /*04e0*/  IMAD.U32 R5, RZ, RZ, UR5 ;  /* 0x00000005ff057e24 */ /* 0x001fe2000f8e00ff */
[----:B--2---:R-:W0:Y:S02]  /*04f0*/  F2F.F64.F32 R12, R0 ;  /* 0x00000000000c7310 */ /* 0x004e240000201800 */
[----:B0-----:R4:W-:Y:S04]  /*0500*/  STL.64 [R22+0x8], R12 ;  /* 0x0000080c16007387 */ /* 0x0019e80000100a00 */
[----:B------:R-:W-:-:S07]  /*0510*/  LEPC R20, `(.L_x_2) ;  /* 0x000000001014794e */ /* 0x000fce0000000000 */
[----:B----4-:R-:W-:Y:S05]  /*0520*/  CALL.ABS.NOINC R8 ;  /* 0x0000000008007343 */ /* 0x010fea0003c00000 */
.L_x_2:
[----:B------:R-:W0:Y:S01]  /*0530*/  LDC.64 R10, c[0x0][0x398] ;  /* 0x0000e600ff0a7b82 */ /* 0x000e220000000a00 */
[----:B------:R-:W-:Y:S01]  /*0540*/  VIADD R3, R19, 0x2 ;  /* 0x0000000213037836 */ /* 0x000fe20000000000 */
[----:B------:R-:W2:Y:S01]  /*0550*/  LDG.E R0, desc[UR36][R28.64] ;  /* 0x000000241c007981 */ /* 0x000ea2000c1e1900 */
[----:B------:R-:W1:Y:S03]  /*0560*/  LDCU.64 UR4, c[0x4][0x8] ;  /* 0x01000100ff0477ac */ /* 0x000e660008000a00 */
[----:B------:R-:W2:Y:S02]  /*0570*/  LDG.E R5, desc[UR36][R16.64+0x8] ;  /* 0x0000082410057981 */ /* 0x000ea4000c1e1900 */
[----:B------:R-:W3:Y:S01]  /*0580*/  LDC.64 R12, c[0x0][0x3a0] ;  /* 0x0000e800ff0c7b82 */ /* 0x000ee20000000a00 */
[----:B0-----:R-:W-:-:S05]  /*0590*/  IMAD.WIDE.U32 R10, R3, 0x4, R10 ;  /* 0x00000004030a7825 */ /* 0x001fca00078e000a */
[----:B------:R-:W4:Y:S01]  /*05a0*/  LDG.E R15, desc[UR36][R10.64] ;  /* 0x000000240a0f7981 */ /* 0x000f22000c1e1900 */
[----:B---3--:R-:W-:-:S04]  /*05b0*/  IMAD.WIDE.U32 R12, R3, 0x4, R12 ;  /* 0x00000004030c7825 */ /* 0x008fc800078e000c */
[----:B--2---:R-:W-:-:S04]  /*05c0*/  FADD R0, R0, R5 ;  /* 0x0000000500007221 */ /* 0x004fc80000000000 */
[----:B----4-:R-:W-:-:S05]  /*05d0*/  FADD R15, R0, -R15 ;  /* 0x8000000f000f7221 */ /* 0x010fca0000000000 */
[----:B------:R0:W-:Y:S04]  /*05e0*/  STG.E desc[UR36][R12.64], R15 ;  /* 0x0000000f0c007986 */ /* 0x0001e8000c101924 */
[----:B------:R-:W2:Y:S01]  /*05f0*/  LDG.E R0, desc[UR36][R10.64] ;  /* 0x000000240a007981 */ /* 0x000ea2000c1e1900 */
[----:B------:R0:W3:Y:S03]  /*0600*/  LDC.64 R8, c[0x4][R23] ;  /* 0x0100000017087b82 */ /* 0x0000e60000000a00 */
[----:B------:R0:W-:Y:S01]  /*0610*/  STL [R22], R3 ;  /* 0x0000000316007387 */ /* 0x0001e20000100800 */
[----:B-1----:R-:W-:Y:S01]  /*0620*/  MOV R4, UR4 ;  /* 0x0000000400047c02 */ /* 0x002fe20008000f00 */
[----:B------:R-:W-:Y:S01]  /*0630*/  IMAD.MOV.U32 R6, RZ, RZ, R18 ;  /* 0x000000ffff067224 */ /* 0x000fe200078e0012 */
[----:B------:R-:W-:-:S02]  /*0640*/  MOV R5, UR5 ;  /* 0x0000000500057c02 */ /* 0x000fc40008000f00 */
[----:B------:R-:W-:Y:S01]  /*0650*/  MOV R7, R2 ;  /* 0x0000000200077202 */ /* 0x000fe20000000f00 */
[----:B--2---:R-:W1:Y:S02]  /*0660*/  F2F.F64.F32 R20, R0 ;  /* 0x0000000000147310 */ /* 0x004e640000201800 */
[----:B-1-3--:R0:W-:Y:S04]  /*0670*/  STL.64 [R22+0x8], R20 ;  /* 0x0000081416007387 */ /* 0x00a1e80000100a00 */
[----:B0-----:R-:W-:-:S07]  /*0680*/  LEPC R20, `(.L_x_3) ;  /* 0x000000001014794e */ /* 0x001fce0000000000 */
[----:B------:R-:W-:Y:S05]  /*0690*/  CALL.ABS.NOINC R8 ;  /* 0x0000000008007343 */ /* 0x000fea0003c00000 */
.L_x_3:
[----:B------:R-:W0:Y:S01]  /*06a0*/  LDC.64 R10, c[0x0][0x398] ;  /* 0x0000e600ff0a7b82 */ /* 0x000e220000000a00 */
[----:B------:R-:W-:Y:S01]  /*06b0*/  IADD3 R3, PT, PT, R19, 0x3, RZ ;  /* 0x0000000313037810 */ /* 0x000fe20007ffe0ff */
        /* <DEDUP_REMOVED lines=13> */
[----:B-1----:R-:W-:Y:S01]  /*0790*/  IMAD.U32 R4, RZ, RZ, UR4 ;  /* 0x00000004ff047e24 */ /* 0x002fe2000f8e00ff */
[----:B------:R-:W-:Y:S01]  /*07a0*/  MOV R5, UR5 ;  /* 0x0000000500057c02 */ /* 0x000fe20008000f00 */
[----:B------:R-:W-:Y:S01]  /*07b0*/  IMAD.MOV.U32 R7, RZ, RZ, R2 ;  /* 0x000000ffff077224 */ /* 0x000fe200078e0002 */
[----:B------:R-:W-:Y:S01]  /*07c0*/  MOV R6, R18 ;  /* 0x0000001200067202 */ /* 0x000fe20000000f00 */
[----:B--2---:R-:W1:Y:S02]  /*07d0*/  F2F.F64.F32 R20, R0 ;  /* 0x0000000000147310 */ /* 0x004e640000201800 */
[----:B-1-3--:R0:W-:Y:S04]  /*07e0*/  STL.64 [R22+0x8], R20 ;  /* 0x0000081416007387 */ /* 0x00a1e80000100a00 */
[----:B0-----:R-:W-:-:S07]  /*07f0*/  LEPC R20, `(.L_x_4) ;  /* 0x000000001014794e */ /* 0x001fce0000000000 */
[----:B------:R-:W-:Y:S05]  /*0800*/  CALL.ABS.NOINC R8 ;  /* 0x0000000008007343 */ /* 0x000fea0003c00000 */
.L_x_4:
        /* <DEDUP_REMOVED lines=16> */
[----:B------:R-:W-:Y:S01]  /*0910*/  IMAD.U32 R5, RZ, RZ, UR5 ;  /* 0x00000005ff057e24 */ /* 0x000fe2000f8e00ff */
[----:B------:R-:W-:-:S02]  /*0920*/  MOV R6, R18 ;  /* 0x0000001200067202 */ /* 0x000fc40000000f00 */
[----:B------:R-:W-:Y:S01]  /*0930*/  MOV R7, R2 ;  /* 0x0000000200077202 */ /* 0x000fe20000000f00 */
[----:B--2---:R-:W1:Y:S02]  /*0940*/  F2F.F64.F32 R20, R0 ;  /* 0x0000000000147310 */ /* 0x004e640000201800 */
[----:B-1-3--:R0:W-:Y:S04]  /*0950*/  STL.64 [R22+0x8], R20 ;  /* 0x0000081416007387 */ /* 0x00a1e80000100a00 */
[----:B0-----:R-:W-:-:S07]  /*0960*/  LEPC R20, `(.L_x_5) ;  /* 0x000000001014794e */ /* 0x001fce0000000000 */
[----:B------:R-:W-:Y:S05]  /*0970*/  CALL.ABS.NOINC R8 ;  /* 0x0000000008007343 */ /* 0x000fea0003c00000 */
.L_x_5:
        /* <DEDUP_REMOVED lines=16> */
[----:B------:R-:W-:-:S02]  /*0a80*/  MOV R5, UR5 ;  /* 0x0000000500057c02 */ /* 0x000fc40008000f00 */
[----:B------:R-:W-:Y:S02]  /*0a90*/  MOV R6, R18 ;  /* 0x0000001200067202 */ /* 0x000fe40000000f00 */
[----:B------:R-:W-:Y:S01]  /*0aa0*/  MOV R7, R2 ;  /* 0x0000000200077202 */ /* 0x000fe20000000f00 */
[----:B--2---:R-:W1:Y:S02]  /*0ab0*/  F2F.F64.F32 R20, R0 ;  /* 0x0000000000147310 */ /* 0x004e640000201800 */
[----:B-1-3--:R0:W-:Y:S04]  /*0ac0*/  STL.64 [R22+0x8], R20 ;  /* 0x0000081416007387 */ /* 0x00a1e80000100a00 */
[----:B0-----:R-:W-:-:S07]  /*0ad0*/  LEPC R20, `(.L_x_6) ;  /* 0x000000001014794e */ /* 0x001fce0000000000 */
[----:B------:R-:W-:Y:S05]  /*0ae0*/  CALL.ABS.NOINC R8 ;  /* 0x0000000008007343 */ /* 0x000fea0003c00000 */
.L_x_6:
        /* <DEDUP_REMOVED lines=23> */
.L_x_7:
        /* <DEDUP_REMOVED lines=21> */
[----:B------:R-:W-:-:S07]  /*0db0*/  LEPC R20, `(.L_x_8) ;  /* 0x000000001014794e */ /* 0x000fce0000000000 */
[----:B0-----:R-:W-:Y:S05]  /*0dc0*/  CALL.ABS.NOINC R8 ;  /* 0x0000000008007343 */ /* 0x001fea0003c00000 */
.L_x_8:
[----:B------:R-:W-:-:S13]  /*0dd0*/  ISETP.NE.AND P6, PT, R27, RZ, PT ;  /* 0x000000ff1b00720c */ /* 0x000fda0003fc5270 */
[----:B------:R-:W-:Y:S05]  /*0de0*/  @P6 BRA `(.L_x_9) ;  /* 0xfffffff000ec6947 */ /* 0x000fea000383ffff */
[----:B------:R-:W-:Y:S05]  /*0df0*/  BSYNC.RECONVERGENT B6 ;  /* 0x0000000000067941 */ /* 0x000fea0003800200 */
.L_x_0:
[----:B------:R-:W0:Y:S02]  /*0e00*/  LDC R22, c[0x0][0x384] ;  /* 0x0000e100ff167b82 */ /* 0x000e240000000800 */
[----:B0-----:R-:W-:-:S13]  /*0e10*/  LOP3.LUT P0, R0, R22, 0x7, RZ, 0xc0, !PT ;  /* 0x0000000716007812 */ /* 0x001fda000780c0ff */
[----:B------:R-:W-:Y:S05]  /*0e20*/  @!P0 EXIT ;  /* 0x000000000000894d */ /* 0x000fea0003800000 */
[----:B------:R-:W-:Y:S02]  /*0e30*/  ISETP.GE.U32.AND P0, PT, R0, 0x4, PT ;  /* 0x000000040000780c */ /* 0x000fe40003f06070 */
[----:B------:R-:W-:-:S11]  /*0e40*/  LOP3.LUT R23, R22, 0x3, RZ, 0xc0, !PT ;  /* 0x0000000316177812 */ /* 0x000fd600078ec0ff */
[----:B------:R-:W-:Y:S05]  /*0e50*/  @!P0 BRA `(.L_x_10) ;  /* 0x0000000400808947 */ /* 0x000fea0003800000 */
[----:B------:R-:W0:Y:S01]  /*0e60*/  LDC.64 R16, c[0x0][0x390] ;  /* 0x0000e400ff107b82 */ /* 0x000e220000000a00 */
[----:B------:R-:W-:Y:S01]  /*0e70*/  IMAD R22, R25, R22, R24 ;  /* 0x0000001619167224 */ /* 0x000fe200078e0218 */
[----:B------:R-:W2:Y:S06]  /*0e80*/  LDG.E R0, desc[UR36][R28.64] ;  /* 0x000000241c007981 */ /* 0x000eac000c1e1900 */
[----:B------:R-:W1:Y:S08]  /*0e90*/  LDC.64 R10, c[0x0][0x398] ;  /* 0x0000e600ff0a7b82 */ /* 0x000e700000000a00 */
[----:B------:R-:W3:Y:S01]  /*0ea0*/  LDC.64 R12, c[0x0][0x3a0] ;  /* 0x0000e800ff0c7b82 */ /* 0x000ee20000000a00 */
[----:B------:R-:W-:Y:S01]  /*0eb0*/  MOV R19, 0x0 ;  /* 0x0000000000137802 */ /* 0x000fe20000000f00 */
[----:B------:R-:W4:Y:S01]  /*0ec0*/  LDCU.64 UR4, c[0x4][0x8] ;  /* 0x01000100ff0477ac */ /* 0x000f220008000a00 */
[----:B0-----:R-:W-:-:S05]  /*0ed0*/  IMAD.WIDE.U32 R16, R24, 0x4, R16 ;  /* 0x0000000418107825 */ /* 0x001fca00078e0010 */
[----:B------:R-:W2:Y:S01]  /*0ee0*/  LDG.E R3, desc[UR36][R16.64] ;  /* 0x0000002410037981 */ /* 0x000ea2000c1e1900 */
[----:B-1----:R-:W-:-:S05]  /*0ef0*/  IMAD.WIDE.U32 R10, R22, 0x4, R10 ;  /* 0x00000004160a7825 */ /* 0x002fca00078e000a */
[----:B------:R-:W5:Y:S01]  /*0f00*/  LDG.E R5, desc[UR36][R10.64] ;  /* 0x000000240a057981 */ /* 0x000f62000c1e1900 */
[----:B---3--:R-:W-:-:S04]  /*0f10*/  IMAD.WIDE.U32 R12, R22, 0x4, R12 ;  /* 0x00000004160c7825 */ /* 0x008fc800078e000c */
[----:B--2---:R-:W-:-:S04]  /*0f20*/  FADD R0, R0, R3 ;  /* 0x0000000300007221 */ /* 0x004fc80000000000 */
[----:B-----5:R-:W-:-:S05]  /*0f30*/  FADD R0, R0, -R5 ;  /* 0x8000000500007221 */ /* 0x020fca0000000000 */
[----:B------:R0:W-:Y:S04]  /*0f40*/  STG.E desc[UR36][R12.64], R0 ;  /* 0x000000000c007986 */ /* 0x0001e8000c101924 */
[----:B------:R-:W2:Y:S01]  /*0f50*/  LDG.E R3, desc[UR36][R10.64] ;  /* 0x000000240a037981 */ /* 0x000ea2000c1e1900 */
[----:B------:R0:W1:Y:S03]  /*0f60*/  LDC.64 R8, c[0x4][R19] ;  /* 0x0100000013087b82 */ /* 0x0000660000000a00 */
[----:B------:R0:W-:Y:S01]  /*0f70*/  STL [R1], R22 ;  /* 0x0000001601007387 */ /* 0x0001e20000100800 */
[----:B----4-:R-:W-:Y:S01]  /*0f80*/  MOV R4, UR4 ;  /* 0x0000000400047c02 */ /* 0x010fe20008000f00 */
[----:B------:R-:W-:Y:S01]  /*0f90*/  IMAD.MOV.U32 R6, RZ, RZ, R18 ;  /* 0x000000ffff067224 */ /* 0x000fe200078e0012 */
[----:B------:R-:W-:-:S02]  /*0fa0*/  MOV R5, UR5 ;  /* 0x0000000500057c02 */ /* 0x000fc40008000f00 */
[----:B------:R-:W-:Y:S01]  /*0fb0*/  MOV R7, R2 ;  /* 0x0000000200077202 */ /* 0x000fe20000000f00 */
[----:B--2---:R-:W2:Y:S02]  /*0fc0*/  F2F.F64.F32 R14, R3 ;  /* 0x00000003000e7310 */ /* 0x004ea40000201800 */
[----:B-12---:R0:W-:Y:S04]  /*0fd0*/  STL.64 [R1+0x8], R14 ;  /* 0x0000080e01007387 */ /* 0x0061e80000100a00 */
[----:B------:R-:W-:-:S07]  /*0fe0*/  LEPC R20, `(.L_x_11) ;  /* 0x000000001014794e */ /* 0x000fce0000000000 */
[----:B0-----:R-:W-:Y:S05]  /*0ff0*/  CALL.ABS.NOINC R8 ;  /* 0x0000000008007343 */ /* 0x001fea0003c00000 */
.L_x_11:
        /* <DEDUP_REMOVED lines=21> */
[----:B------:R-:W-:-:S07]  /*1150*/  LEPC R20, `(.L_x_12) ;  /* 0x000000001014794e */ /* 0x000fce0000000000 */
[----:B0-----:R-:W-:Y:S05]  /*1160*/  CALL.ABS.NOINC R8 ;  /* 0x0000000008007343 */ /* 0x001fea0003c00000 */
.L_x_12:
        /* <DEDUP_REMOVED lines=21> */
[----:B------:R-:W-:-:S07]  /*12c0*/  LEPC R20, `(.L_x_13) ;  /* 0x000000001014794e */ /* 0x000fce0000000000 */
[----:B0-----:R-:W-:Y:S05]  /*12d0*/  CALL.ABS.NOINC R8 ;  /* 0x0000000008007343 */ /* 0x001fea0003c00000 */
.L_x_13:
        /* <DEDUP_REMOVED lines=23> */
.L_x_14:
[----:B------:R-:W-:-:S07]  /*1450*/  IADD3 R24, PT, PT, R24, 0x4, RZ ;  /* 0x0000000418187810 */ /* 0x000fce0007ffe0ff */
.L_x_10:
[----:B------:R-:W-:-:S13]  /*1460*/  ISETP.NE.AND P0, PT, R23, RZ, PT ;  /* 0x000000ff1700720c */ /* 0x000fda0003f05270 */
[----:B------:R-:W-:Y:S05]  /*1470*/  @!P0 EXIT ;  /* 0x000000000000894d */ /* 0x000fea0003800000 */
[----:B------:R-:W-:-:S13]  /*1480*/  ISETP.NE.AND P0, PT, R23, 0x1, PT ;  /* 0x000000011700780c */ /* 0x000fda0003f05270 */
[----:B------:R-:W-:Y:S05]  /*1490*/  @!P0 BRA `(.L_x_15) ;  /* 0x0000000000cc8947 */ /* 0x000fea0003800000 */
[----:B------:R-:W0:Y:S01]  /*14a0*/  LDC.64 R16, c[0x0][0x390] ;  /* 0x0000e400ff107b82 */ /* 0x000e220000000a00 */
[----:B------:R-:W1:Y:S01]  /*14b0*/  LDCU UR4, c[0x0][0x384] ;  /* 0x00007080ff0477ac */ /* 0x000e620008000800 */
[----:B------:R-:W2:Y:S06]  /*14c0*/  LDG.E R0, desc[UR36][R28.64] ;  /* 0x000000241c007981 */ /* 0x000eac000c1e1900 */
[----:B------:R-:W3:Y:S08]  /*14d0*/  LDC.64 R10, c[0x0][0x398] ;  /* 0x0000e600ff0a7b82 */ /* 0x000ef00000000a00 */
[----:B------:R-:W4:Y:S01]  /*14e0*/  LDC.64 R12, c[0x0][0x3a0] ;  /* 0x0000e800ff0c7b82 */ /* 0x000f220000000a00 */
[----:B-1----:R-:W-:Y:S01]  /*14f0*/  IMAD R22, R25, UR4, R24 ;  /* 0x0000000419167c24 */ /* 0x002fe2000f8e0218 */
[----:B------:R-:W-:Y:S01]  /*1500*/  MOV R19, 0x0 ;  /* 0x0000000000137802 */ /* 0x000fe20000000f00 */
[----:B------:R-:W1:Y:S01]  /*1510*/  LDCU.64 UR4, c[0x4][0x8] ;  /* 0x01000100ff0477ac */ /* 0x000e620008000a00 */
[----:B0-----:R-:W-:-:S05]  /*1520*/  IMAD.WIDE.U32 R16, R24, 0x4, R16 ;  /* 0x0000000418107825 */ /* 0x001fca00078e0010 */
[----:B------:R-:W2:Y:S01]  /*1530*/  LDG.E R3, desc[UR36][R16.64] ;  /* 0x0000002410037981 */ /* 0x000ea2000c1e1900 */
[----:B---3--:R-:W-:-:S05]  /*1540*/  IMAD.WIDE.U32 R10, R22, 0x4, R10 ;  /* 0x00000004160a7825 */ /* 0x008fca00078e000a */
[----:B------:R-:W3:Y:S01]  /*1550*/  LDG.E R5, desc[UR36][R10.64] ;  /* 0x000000240a057981 */ /* 0x000ee2000c1e1900 */
[----:B----4-:R-:W-:-:S04]  /*1560*/  IMAD.WIDE.U32 R12, R22, 0x4, R12 ;  /* 0x00000004160c7825 */ /* 0x010fc800078e000c */
[----:B--2---:R-:W-:-:S04]  /*1570*/  FADD R0, R0, R3 ;  /* 0x0000000300007221 */ /* 0x004fc80000000000 */
[----:B---3--:R-:W-:-:S05]  /*1580*/  FADD R0, R0, -R5 ;  /* 0x8000000500007221 */ /* 0x008fca0000000000 */
        /* <DEDUP_REMOVED lines=12> */
.L_x_16:
        /* <DEDUP_REMOVED lines=23> */
.L_x_17:
[----:B------:R-:W-:-:S07]  /*17c0*/  IADD3 R24, PT, PT, R24, 0x2, RZ ;  /* 0x0000000218187810 */ /* 0x000fce0007ffe0ff */
.L_x_15:
[----:B------:R-:W0:Y:S02]  /*17d0*/  LDC R0, c[0x0][0x384] ;  /* 0x0000e100ff007b82 */ /* 0x000e240000000800 */
[----:B0-----:R-:W-:-:S04]  /*17e0*/  LOP3.LUT R3, R0, 0x1, RZ, 0xc0, !PT ;  /* 0x0000000100037812 */ /* 0x001fc800078ec0ff */
[----:B------:R-:W-:-:S13]  /*17f0*/  ISETP.NE.U32.AND P0, PT, R3, 0x1, PT ;  /* 0x000000010300780c */ /* 0x000fda0003f05070 */
[----:B------:R-:W-:Y:S05]  /*1800*/  @P0 EXIT ;  /* 0x000000000000094d */ /* 0x000fea0003800000 */
[----:B------:R-:W0:Y:S01]  /*1810*/  LDC.64 R4, c[0x0][0x390] ;  /* 0x0000e400ff047b82 */ /* 0x000e220000000a00 */
[----:B------:R-:W-:Y:S01]  /*1820*/  IMAD R0, R25, R0, R24 ;  /* 0x0000000019007224 */ /* 0x000fe200078e0218 */
[----:B------:R-:W2:Y:S06]  /*1830*/  LDG.E R28, desc[UR36][R28.64] ;  /* 0x000000241c1c7981 */ /* 0x000eac000c1e1900 */
[----:B------:R-:W1:Y:S08]  /*1840*/  LDC.64 R8, c[0x0][0x398] ;  /* 0x0000e600ff087b82 */ /* 0x000e700000000a00 */
[----:B------:R-:W3:Y:S01]  /*1850*/  LDC.64 R10, c[0x0][0x3a0] ;  /* 0x0000e800ff0a7b82 */ /* 0x000ee20000000a00 */
[----:B------:R-:W-:Y:S01]  /*1860*/  MOV R14, 0x0 ;  /* 0x00000000000e7802 */ /* 0x000fe20000000f00 */
[----:B------:R-:W4:Y:S01]  /*1870*/  LDCU.64 UR4, c[0x4][0x8] ;  /* 0x01000100ff0477ac */ /* 0x000f220008000a00 */
[----:B0-----:R-:W-:-:S06]  /*1880*/  IMAD.WIDE.U32 R24, R24, 0x4, R4 ;  /* 0x0000000418187825 */ /* 0x001fcc00078e0004 */
        /* <DEDUP_REMOVED lines=8> */
[----:B------:R-:W1:Y:S03]  /*1910*/  LDC.64 R14, c[0x4][R14] ;  /* 0x010000000e0e7b82 */ /* 0x000e660000000a00 */
[----:B------:R0:W-:Y:S01]  /*1920*/  STL [R1], R0 ;  /* 0x0000000001007387 */ /* 0x0001e20000100800 */
[----:B----4-:R-:W-:Y:S01]  /*1930*/  IMAD.U32 R4, RZ, RZ, UR4 ;  /* 0x00000004ff047e24 */ /* 0x010fe2000f8e00ff */
[----:B------:R-:W-:-:S02]  /*1940*/  MOV R5, UR5 ;  /* 0x0000000500057c02 */ /* 0x000fc40008000f00 */
[----:B------:R-:W-:Y:S02]  /*1950*/  MOV R6, R18 ;  /* 0x0000001200067202 */ /* 0x000fe40000000f00 */
[----:B------:R-:W-:Y:S01]  /*1960*/  MOV R7, R2 ;  /* 0x0000000200077202 */ /* 0x000fe20000000f00 */
[----:B--2---:R-:W2:Y:S02]  /*1970*/  F2F.F64.F32 R12, R12 ;  /* 0x0000000c000c7310 */ /* 0x004ea40000201800 */
[----:B-12---:R0:W-:Y:S04]  /*1980*/  STL.64 [R1+0x8], R12 ;  /* 0x0000080c01007387 */ /* 0x0061e80000100a00 */
[----:B------:R-:W-:-:S07]  /*1990*/  LEPC R20, `(.L_x_18) ;  /* 0x000000001014794e */ /* 0x000fce0000000000 */
[----:B0-----:R-:W-:Y:S05]  /*19a0*/  CALL.ABS.NOINC R14 ;  /* 0x000000000e007343 */ /* 0x001fea0003c00000 */
.L_x_18:
[----:B------:R-:W-:Y:S05]  /*19b0*/  EXIT ;  /* 0x000000000000794d */ /* 0x000fea0003800000 */
.L_x_19:
[----:B------:R-:W-:-:S00]  /*19c0*/  BRA `(.L_x_19) ;  /* 0xfffffffc00fc7947 */ /* 0x000fc0000383ffff */
[----:B------:R-:W-:-:S00]  /*19d0*/  NOP ;  /* 0x0000000000007918 */ /* 0x000fc00000000000 */
        /* <DEDUP_REMOVED lines=10> */
.L_x_26:


//--------------------- .text._Z14sq_euclid_normjjPKfPf --------------------------
	.section	.text._Z14sq_euclid_normjjPKfPf,"ax",@progbits
	.align	128
        .global         _Z14sq_euclid_normjjPKfPf
        .type           _Z14sq_euclid_normjjPKfPf,@function
        .size           _Z14sq_euclid_normjjPKfPf,(.L_x_27 - _Z14sq_euclid_normjjPKfPf)
        .other          _Z14sq_euclid_normjjPKfPf,@"STO_CUDA_ENTRY STV_DEFAULT"
_Z14sq_euclid_normjjPKfPf:
.text._Z14sq_euclid_normjjPKfPf:
[----:B------:R-:W-:Y:S01]  /*0000*/  LDC R1, c[0x0][0x37c] ;  /* 0x0000df00ff017b82 */ /* 0x000fe20000000800 */
[----:B------:R-:W0:Y:S07]  /*0010*/  S2R R5, SR_TID.X ;  /* 0x0000000000057919 */ /* 0x000e2e0000002100 */
[----:B------:R-:W0:Y:S08]  /*0020*/  S2UR UR4, SR_CTAID.X ;  /* 0x00000000000479c3 */ /* 0x000e300000002500 */
[----:B------:R-:W0:Y:S08]  /*0030*/  LDC R0, c[0x0][0x360] ;  /* 0x0000d800ff007b82 */ /* 0x000e300000000800 */
[----:B------:R-:W1:Y:S01]  /*0040*/  LDC.64 R2, c[0x0][0x380] ;  /* 0x0000e000ff027b82 */ /* 0x000e620000000a00 */
[----:B0-----:R-:W-:Y:S01]  /*0050*/  IMAD R0, R0, UR4, R5 ;  /* 0x0000000400007c24 */ /* 0x001fe2000f8e0205 */
[----:B-1----:R-:W-:-:S04]  /*0060*/  ISETP.NE.AND P0, PT, R3, RZ, PT ;  /* 0x000000ff0300720c */ /* 0x002fc80003f05270 */
[----:B------:R-:W-:-:S13]  /*0070*/  ISETP.GE.U32.OR P0, PT, R0, R2, !P0 ;  /* 0x000000020000720c */ /* 0x000fda0004706470 */
[----:B------:R-:W-:Y:S05]  /*0080*/  @P0 EXIT ;  /* 0x000000000000094d */ /* 0x000fea0003800000 */
[----:B------:R-:W0:Y:S01]  /*0090*/  LDC.64 R4, c[0x0][0x390] ;  /* 0x0000e400ff047b82 */ /* 0x000e220000000a00 */
[----:B------:R-:W1:Y:S01]  /*00a0*/  LDCU.64 UR4, c[0x0][0x358] ;  /* 0x00006b00ff0477ac */ /* 0x000e620008000a00 */
[----:B------:R-:W-:-:S04]  /*00b0*/  IADD3 R2, PT, PT, R3, -0x1, RZ ;  /* 0xffffffff03027810 */ /* 0x000fc80007ffe0ff */
[----:B------:R-:W-:Y:S02]  /*00c0*/  ISETP.GE.U32.AND P1, PT, R2, 0xf, PT ;  /* 0x0000000f0200780c */ /* 0x000fe40003f26070 */
[----:B------:R-:W-:Y:S01]  /*00d0*/  LOP3.LUT R9, R3, 0xf, RZ, 0xc0, !PT ;  /* 0x0000000f03097812 */ /* 0x000fe200078ec0ff */
[----:B------:R-:W-:-:S03]  /*00e0*/  HFMA2 R2, -RZ, RZ, 0, 0 ;  /* 0x00000000ff027431 */ /* 0x000fc600000001ff */
[----:B------:R-:W-:Y:S01]  /*00f0*/  ISETP.NE.AND P0, PT, R9, RZ, PT ;  /* 0x000000ff0900720c */ /* 0x000fe20003f05270 */
[----:B0-----:R-:W-:-:S05]  /*0100*/  IMAD.WIDE.U32 R4, R0, 0x4, R4 ;  /* 0x0000000400047825 */ /* 0x001fca00078e0004 */
[----:B-1----:R0:W5:Y:S01]  /*0110*/  LDG.E R13, desc[UR4][R4.64] ;  /* 0x00000004040d7981 */ /* 0x002162000c1e1900 */
[----:B------:R-:W-:Y:S06]  /*0120*/  @!P1 BRA `(.L_x_20) ;  /* 0x00000004005c9947 */ /* 0x000fec0003800000 */
[----:B------:R-:W1:Y:S01]  /*0130*/  LDC.64 R6, c[0x0][0x388] ;  /* 0x0000e200ff067b82 */ /* 0x000e620000000a00 */
[----:B------:R-:W-:Y:S01]  /*0140*/  LOP3.LUT R2, R3, 0xfffffff0, RZ, 0xc0, !PT ;  /* 0xfffffff003027812 */ /* 0x000fe200078ec0ff */
[----:B------:R-:W-:-:S03]  /*0150*/  IMAD R11, R0, R3, 0x7 ;  /* 0x00000007000b7424 */ /* 0x000fc600078e0203 */
[----:B------:R-:W-:-:S07]  /*0160*/  IADD3 R8, PT, PT, -R2, RZ, RZ ;  /* 0x000000ff02087210 */ /* 0x000fce0007ffe1ff */
.L_x_21:
[----:B------:R-:W-:-:S05]  /*0170*/  IADD3 R15, PT, PT, R11, -0x7, RZ ;  /* 0xfffffff90b0f7810 */ /* 0x000fca0007ffe0ff */
[----:B-1----:R-:W-:-:S06]  /*0180*/  IMAD.WIDE.U32 R14, R15, 0x4, R6 ;  /* 0x000000040f0e7825 */ /* 0x002fcc00078e0006 */
[----:B------:R-:W2:Y:S01]  /*0190*/  LDG.E R14, desc[UR4][R14.64] ;  /* 0x000000040e0e7981 */ /* 0x000ea2000c1e1900 */
[----:B------:R-:W-:Y:S01]  /*01a0*/  IADD3 R17, PT, PT, R11, -0x6, RZ ;  /* 0xfffffffa0b117810 */ /* 0x000fe20007ffe0ff */
[----:B--2-45:R-:W-:-:S04]  /*01b0*/  FFMA R19, R14, R14, R13 ;  /* 0x0000000e0e137223 */ /* 0x034fc8000000000d */
[----:B------:R-:W-:Y:S01]  /*01c0*/  IMAD.WIDE.U32 R12, R17, 0x4, R6 ;  /* 0x00000004110c7825 */ /* 0x000fe200078e0006 */
[----:B------:R1:W-:Y:S05]  /*01d0*/  STG.E desc[UR4][R4.64], R19 ;  /* 0x0000001304007986 */ /* 0x0003ea000c101904 */
[----:B------:R-:W2:Y:S01]  /*01e0*/  LDG.E R12, desc[UR4][R12.64] ;  /* 0x000000040c0c7981 */ /* 0x000ea2000c1e1900 */
[----:B------:R-:W-:-:S05]  /*01f0*/  IADD3 R17, PT, PT, R11, -0x5, RZ ;  /* 0xfffffffb0b117810 */ /* 0x000fca0007ffe0ff */
[----:B------:R-:W-:-:S04]  /*0200*/  IMAD.WIDE.U32 R16, R17, 0x4, R6 ;  /* 0x0000000411107825 */ /* 0x000fc800078e0006 */
[----:B--2---:R-:W-:-:S05]  /*0210*/  FFMA R21, R12, R12, R19 ;  /* 0x0000000c0c157223 */ /* 0x004fca0000000013 */
[----:B------:R2:W-:Y:S04]  /*0220*/  STG.E desc[UR4][R4.64], R21 ;  /* 0x0000001504007986 */ /* 0x0005e8000c101904 */
[----:B------:R-:W3:Y:S01]  /*0230*/  LDG.E R16, desc[UR4][R16.64] ;  /* 0x0000000410107981 */ /* 0x000ee2000c1e1900 */
[----:B------:R-:W-:-:S05]  /*0240*/  IADD3 R15, PT, PT, R11, -0x4, RZ ;  /* 0xfffffffc0b0f7810 */ /* 0x000fca0007ffe0ff */
[----:B------:R-:W-:-:S04]  /*0250*/  IMAD.WIDE.U32 R14, R15, 0x4, R6 ;  /* 0x000000040f0e7825 */ /* 0x000fc800078e0006 */
[----:B---3--:R-:W-:-:S05]  /*0260*/  FFMA R23, R16, R16, R21 ;  /* 0x0000001010177223 */ /* 0x008fca0000000015 */
[----:B------:R3:W-:Y:S04]  /*0270*/  STG.E desc[UR4][R4.64], R23 ;  /* 0x0000001704007986 */ /* 0x0007e8000c101904 */
[----:B------:R-:W1:Y:S01]  /*0280*/  LDG.E R14, desc[UR4][R14.64] ;  /* 0x000000040e0e7981 */ /* 0x000e62000c1e1900 */
[----:B------:R-:W-:-:S05]  /*0290*/  IADD3 R13, PT, PT, R11, -0x3, RZ ;  /* 0xfffffffd0b0d7810 */ /* 0x000fca0007ffe0ff */
[----:B------:R-:W-:-:S04]  /*02a0*/  IMAD.WIDE.U32 R12, R13, 0x4, R6 ;  /* 0x000000040d0c7825 */ /* 0x000fc800078e0006 */
[----:B-1----:R-:W-:-:S05]  /*02b0*/  FFMA R19, R14, R14, R23 ;  /* 0x0000000e0e137223 */ /* 0x002fca0000000017 */
[----:B------:R1:W-:Y:S04]  /*02c0*/  STG.E desc[UR4][R4.64], R19 ;  /* 0x0000001304007986 */ /* 0x0003e8000c101904 */
        /* <DEDUP_REMOVED lines=11> */
[----:B------:R-:W-:-:S04]  /*0380*/  IMAD.WIDE.U32 R12, R11, 0x4, R6 ;  /* 0x000000040b0c7825 */ /* 0x000fc800078e0006 */
[----:B-1----:R-:W-:-:S05]  /*0390*/  FFMA R19, R14, R14, R23 ;  /* 0x0000000e0e137223 */ /* 0x002fca0000000017 */
[----:B------:R1:W-:Y:S04]  /*03a0*/  STG.E desc[UR4][R4.64], R19 ;  /* 0x0000001304007986 */ /* 0x0003e8000c101904 */
[----:B------:R-:W2:Y:S01]  /*03b0*/  LDG.E R12, desc[UR4][R12.64] ;  /* 0x000000040c0c7981 */ /* 0x000ea2000c1e1900 */
[----:B------:R-:W-:-:S05]  /*03c0*/  IADD3 R25, PT, PT, R11, 0x1, RZ ;  /* 0x000000010b197810 */ /* 0x000fca0007ffe0ff */
[----:B------:R-:W-:-:S04]  /*03d0*/  IMAD.WIDE.U32 R16, R25, 0x4, R6 ;  /* 0x0000000419107825 */ /* 0x000fc800078e0006 */
[----:B--2---:R-:W-:-:S05]  /*03e0*/  FFMA R21, R12, R12, R19 ;  /* 0x0000000c0c157223 */ /* 0x004fca0000000013 */
[----:B------:R2:W-:Y:S04]  /*03f0*/  STG.E desc[UR4][R4.64], R21 ;  /* 0x0000001504007986 */ /* 0x0005e8000c101904 */
[----:B------:R-:W3:Y:S01]  /*0400*/  LDG.E R16, desc[UR4][R16.64] ;  /* 0x0000000410107981 */ /* 0x000ee2000c1e1900 */
[----:B------:R-:W-:-:S05]  /*0410*/  IADD3 R25, PT, PT, R11, 0x2, RZ ;  /* 0x000000020b197810 */ /* 0x000fca0007ffe0ff */
[----:B------:R-:W-:-:S04]  /*0420*/  IMAD.WIDE.U32 R14, R25, 0x4, R6 ;  /* 0x00000004190e7825 */ /* 0x000fc800078e0006 */
[----:B---3--:R-:W-:-:S05]  /*0430*/  FFMA R23, R16, R16, R21 ;  /* 0x0000001010177223 */ /* 0x008fca0000000015 */
[----:B------:R3:W-:Y:S04]  /*0440*/  STG.E desc[UR4][R4.64], R23 ;  /* 0x0000001704007986 */ /* 0x0007e8000c101904 */
[----:B------:R-:W1:Y:S01]  /*0450*/  LDG.E R14, desc[UR4][R14.64] ;  /* 0x000000040e0e7981 */ /* 0x000e62000c1e1900 */
[----:B------:R-:W-:-:S05]  /*0460*/  IADD3 R13, PT, PT, R11, 0x3, RZ ;  /* 0x000000030b0d7810 */ /* 0x000fca0007ffe0ff */
        /* <DEDUP_REMOVED lines=28> */
[----:B------:R-:W2:Y:S01]  /*0630*/  LDG.E R14, desc[UR4][R14.64] ;  /* 0x000000040e0e7981 */ /* 0x000ea2000c1e1900 */
[----:B------:R-:W-:Y:S02]  /*0640*/  IADD3 R8, PT, PT, R8, 0x10, RZ ;  /* 0x0000001008087810 */ /* 0x000fe40007ffe0ff */
[----:B------:R-:W-:Y:S02]  /*0650*/  IADD3 R11, PT, PT, R11, 0x10, RZ ;  /* 0x000000100b0b7810 */ /* 0x000fe40007ffe0ff */
[----:B------:R-:W-:Y:S01]  /*0660*/  ISETP.NE.AND P1, PT, R8, RZ, PT ;  /* 0x000000ff0800720c */ /* 0x000fe20003f25270 */
[----:B--2---:R-:W-:-:S05]  /*0670*/  FFMA R13, R14, R14, R23 ;  /* 0x0000000e0e0d7223 */ /* 0x004fca0000000017 */
[----:B------:R4:W-:Y:S07]  /*0680*/  STG.E desc[UR4][R4.64], R13 ;  /* 0x0000000d04007986 */ /* 0x0009ee000c101904 */
[----:B------:R-:W-:Y:S05]  /*0690*/  @P1 BRA `(.L_x_21) ;  /* 0xfffffff800b41947 */ /* 0x000fea000383ffff */
.L_x_20:
[----:B------:R-:W-:Y:S05]  /*06a0*/  @!P0 EXIT ;  /* 0x000000000000894d */ /* 0x000fea0003800000 */
[----:B------:R-:W-:Y:S02]  /*06b0*/  ISETP.GE.U32.AND P0, PT, R9, 0x8, PT ;  /* 0x000000080900780c */ /* 0x000fe40003f06070 */
[----:B------:R-:W-:-:S04]  /*06c0*/  LOP3.LUT R16, R3, 0x7, RZ, 0xc0, !PT ;  /* 0x0000000703107812 */ /* 0x000fc800078ec0ff */
[----:B------:R-:W-:-:S07]  /*06d0*/  ISETP.NE.AND P1, PT, R16, RZ, PT ;  /* 0x000000ff1000720c */ /* 0x000fce0003f25270 */
[----:B------:R-:W-:Y:S06]  /*06e0*/  @!P0 BRA `(.L_x_22) ;  /* 0x0000000000a88947 */ /* 0x000fec0003800000 */
[----:B------:R-:W1:Y:S01]  /*06f0*/  LDC.64 R6, c[0x0][0x388] ;  /* 0x0000e200ff067b82 */ /* 0x000e620000000a00 */
[----:B------:R-:W-:-:S04]  /*0700*/  IMAD R9, R0, R3, R2 ;  /* 0x0000000300097224 */ /* 0x000fc800078e0202 */
[----:B-1----:R-:W-:-:S06]  /*0710*/  IMAD.WIDE.U32 R10, R9, 0x4, R6 ;  /* 0x00000004090a7825 */ /* 0x002fcc00078e0006 */
[----:B------:R-:W2:Y:S01]  /*0720*/  LDG.E R10, desc[UR4][R10.64] ;  /* 0x000000040a0a7981 */ /* 0x000ea2000c1e1900 */
[----:B------:R-:W-:Y:S01]  /*0730*/  IADD3 R15, PT, PT, R9, 0x1, RZ ;  /* 0x00000001090f7810 */ /* 0x000fe20007ffe0ff */
[----:B--2--5:R-:W-:-:S04]  /*0740*/  FFMA R17, R10, R10, R13 ;  /* 0x0000000a0a117223 */ /* 0x024fc8000000000d */
[----:B----4-:R-:W-:Y:S01]  /*0750*/  IMAD.WIDE.U32 R12, R15, 0x4, R6 ;  /* 0x000000040f0c7825 */ /* 0x010fe200078e0006 */
[----:B------:R1:W-:Y:S05]  /*0760*/  STG.E desc[UR4][R4.64], R17 ;  /* 0x0000001104007986 */ /* 0x0003ea000c101904 */
        /* <DEDUP_REMOVED lines=26> */
[----:B------:R-:W-:-:S05]  /*0910*/  IADD3 R13, PT, PT, R9, 0x7, RZ ;  /* 0x00000007090d7810 */ /* 0x000fca0007ffe0ff */
[----:B------:R-:W-:-:S04]  /*0920*/  IMAD.WIDE.U32 R6, R13, 0x4, R6 ;  /* 0x000000040d067825 */ /* 0x000fc800078e0006 */
[----:B--2---:R-:W-:-:S05]  /*0930*/  FFMA R9, R10, R10, R21 ;  /* 0x0000000a0a097223 */ /* 0x004fca0000000015 */
[----:B------:R1:W-:Y:S04]  /*0940*/  STG.E desc[UR4][R4.64], R9 ;  /* 0x0000000904007986 */ /* 0x0003e8000c101904 */
[----:B------:R-:W2:Y:S01]  /*0950*/  LDG.E R6, desc[UR4][R6.64] ;  /* 0x0000000406067981 */ /* 0x000ea2000c1e1900 */
[----:B------:R-:W-:Y:S01]  /*0960*/  IADD3 R2, PT, PT, R2, 0x8, RZ ;  /* 0x0000000802027810 */ /* 0x000fe20007ffe0ff */
[----:B--2---:R-:W-:-:S05]  /*0970*/  FFMA R13, R6, R6, R9 ;  /* 0x00000006060d7223 */ /* 0x004fca0000000009 */
[----:B------:R1:W-:Y:S02]  /*0980*/  STG.E desc[UR4][R4.64], R13 ;  /* 0x0000000d04007986 */ /* 0x0003e4000c101904 */
.L_x_22:
[----:B------:R-:W-:Y:S05]  /*0990*/  @!P1 EXIT ;  /* 0x000000000000994d */ /* 0x000fea0003800000 */
[----:B------:R-:W-:Y:S02]  /*09a0*/  ISETP.GE.U32.AND P0, PT, R16, 0x4, PT ;  /* 0x000000041000780c */ /* 0x000fe40003f06070 */
[----:B------:R-:W-:-:S04]  /*09b0*/  LOP3.LUT R8, R3, 0x3, RZ, 0xc0, !PT ;  /* 0x0000000303087812 */ /* 0x000fc800078ec0ff */
[----:B------:R-:W-:-:S07]  /*09c0*/  ISETP.NE.AND P1, PT, R8, RZ, PT ;  /* 0x000000ff0800720c */ /* 0x000fce0003f25270 */
[----:B------:R-:W-:Y:S06]  /*09d0*/  @!P0 BRA `(.L_x_23) ;  /* 0x0000000000588947 */ /* 0x000fec0003800000 */
[----:B------:R-:W2:Y:S01]  /*09e0*/  LDC.64 R6, c[0x0][0x388] ;  /* 0x0000e200ff067b82 */ /* 0x000ea20000000a00 */
[----:B-1--4-:R-:W-:-:S04]  /*09f0*/  IMAD R19, R0, R3, R2 ;  /* 0x0000000300137224 */ /* 0x012fc800078e0202 */
[----:B--2---:R-:W-:-:S06]  /*0a00*/  IMAD.WIDE.U32 R10, R19, 0x4, R6 ;  /* 0x00000004130a7825 */ /* 0x004fcc00078e0006 */
[----:B------:R-:W2:Y:S01]  /*0a10*/  LDG.E R10, desc[UR4][R10.64] ;  /* 0x000000040a0a7981 */ /* 0x000ea2000c1e1900 */
[----:B------:R-:W-:Y:S01]  /*0a20*/  IADD3 R15, PT, PT, R19, 0x1, RZ ;  /* 0x00000001130f7810 */ /* 0x000fe20007ffe0ff */
[----:B--2--5:R-:W-:-:S04]  /*0a30*/  FFMA R9, R10, R10, R13 ;  /* 0x0000000a0a097223 */ /* 0x024fc8000000000d */
[----:B------:R-:W-:Y:S01]  /*0a40*/  IMAD.WIDE.U32 R12, R15, 0x4, R6 ;  /* 0x000000040f0c7825 */ /* 0x000fe200078e0006 */
[----:B------:R2:W-:Y:S05]  /*0a50*/  STG.E desc[UR4][R4.64], R9 ;  /* 0x0000000904007986 */ /* 0x0005ea000c101904 */
[----:B------:R-:W3:Y:S01]  /*0a60*/  LDG.E R12, desc[UR4][R12.64] ;  /* 0x000000040c0c7981 */ /* 0x000ee2000c1e1900 */
[----:B------:R-:W-:-:S05]  /*0a70*/  IADD3 R15, PT, PT, R19, 0x2, RZ ;  /* 0x00000002130f7810 */ /* 0x000fca0007ffe0ff */
[----:B------:R-:W-:-:S04]  /*0a80*/  IMAD.WIDE.U32 R14, R15, 0x4, R6 ;  /* 0x000000040f0e7825 */ /* 0x000fc800078e0006 */
[----:B---3--:R-:W-:-:S05]  /*0a90*/  FFMA R17, R12, R12, R9 ;  /* 0x0000000c0c117223 */ /* 0x008fca0000000009 */
[----:B------:R2:W-:Y:S04]  /*0aa0*/  STG.E desc[UR4][R4.64], R17 ;  /* 0x0000001104007986 */ /* 0x0005e8000c101904 */
[----:B------:R-:W3:Y:S01]  /*0ab0*/  LDG.E R14, desc[UR4][R14.64] ;  /* 0x000000040e0e7981 */ /* 0x000ee2000c1e1900 */
[----:B------:R-:W-:-:S05]  /*0ac0*/  IADD3 R19, PT, PT, R19, 0x3, RZ ;  /* 0x0000000313137810 */ /* 0x000fca0007ffe0ff */
[----:B------:R-:W-:-:S04]  /*0ad0*/  IMAD.WIDE.U32 R6, R19, 0x4, R6 ;  /* 0x0000000413067825 */ /* 0x000fc800078e0006 */
[----:B---3--:R-:W-:-:S05]  /*0ae0*/  FFMA R11, R14, R14, R17 ;  /* 0x0000000e0e0b7223 */ /* 0x008fca0000000011 */
[----:B------:R2:W-:Y:S04]  /*0af0*/  STG.E desc[UR4][R4.64], R11 ;  /* 0x0000000b04007986 */ /* 0x0005e8000c101904 */
[----:B------:R-:W3:Y:S01]  /*0b00*/  LDG.E R6, desc[UR4][R6.64] ;  /* 0x0000000406067981 */ /* 0x000ee2000c1e1900 */
[----:B------:R-:W-:Y:S01]  /*0b10*/  IADD3 R2, PT, PT, R2, 0x4, RZ ;  /* 0x0000000402027810 */ /* 0x000fe20007ffe0ff */
[----:B---3--:R-:W-:-:S05]  /*0b20*/  FFMA R13, R6, R6, R11 ;  /* 0x00000006060d7223 */ /* 0x008fca000000000b */
[----:B------:R2:W-:Y:S02]  /*0b30*/  STG.E desc[UR4][R4.64], R13 ;  /* 0x0000000d04007986 */ /* 0x0005e4000c101904 */
.L_x_23:
[----:B------:R-:W-:Y:S05]  /*0b40*/  @!P1 EXIT ;  /* 0x000000000000994d */ /* 0x000fea0003800000 */
[----:B------:R-:W3:Y:S01]  /*0b50*/  LDC.64 R6, c[0x0][0x388] ;  /* 0x0000e200ff067b82 */ /* 0x000ee20000000a00 */
[----:B-12---:R-:W-:Y:S01]  /*0b60*/  IMAD R9, R0, R3, R2 ;  /* 0x0000000300097224 */ /* 0x006fe200078e0202 */
[----:B------:R-:W-:-:S07]  /*0b70*/  IADD3 R8, PT, PT, -R8, RZ, RZ ;  /* 0x000000ff08087210 */ /* 0x000fce0007ffe1ff */
.L_x_24:
[----:B---3--:R-:W-:-:S06]  /*0b80*/  IMAD.WIDE.U32 R2, R9, 0x4, R6 ;  /* 0x0000000409027825 */ /* 0x008fcc00078e0006 */
[----:B------:R-:W4:Y:S01]  /*0b90*/  LDG.E R2, desc[UR4][R2.64] ;  /* 0x0000000402027981 */ /* 0x000f22000c1e1900 */
[----:B------:R-:W-:Y:S02]  /*0ba0*/  IADD3 R8, PT, PT, R8, 0x1, RZ ;  /* 0x0000000108087810 */ /* 0x000fe40007ffe0ff */
[----:B------:R-:W-:Y:S02]  /*0bb0*/  IADD3 R9, PT, PT, R9, 0x1, RZ ;  /* 0x0000000109097810 */ /* 0x000fe40007ffe0ff */
[----:B------:R-:W-:Y:S01]  /*0bc0*/  ISETP.NE.AND P0, PT, R8, RZ, PT ;  /* 0x000000ff0800720c */ /* 0x000fe20003f05270 */
[----:B-1--45:R-:W-:-:S05]  /*0bd0*/  FFMA R13, R2, R2, R13 ;  /* 0x00000002020d7223 */ /* 0x032fca000000000d */
[----:B------:R1:W-:Y:S07]  /*0be0*/  STG.E desc[UR4][R4.64], R13 ;  /* 0x0000000d04007986 */ /* 0x0003ee000c101904 */
[----:B------:R-:W-:Y:S05]  /*0bf0*/  @P0 BRA `(.L_x_24) ;  /* 0xfffffffc00e00947 */ /* 0x000fea000383ffff */
[----:B------:R-:W-:Y:S05]  /*0c00*/  EXIT ;  /* 0x000000000000794d */ /* 0x000fea0003800000 */
.L_x_25:
        /* <DEDUP_REMOVED lines=15> */
.L_x_27:


//--------------------- .nv.global.init           --------------------------
	.section	.nv.global.init,"aw",@progbits
.nv.global.init:
	.type		$str,@object
	.size		$str,(.L_0 - $str)
$str:
        /*0000*/ 	.byte	0x58, 0x59, 0x5b, 0x25, 0x64, 0x5d, 0x29, 0x20, 0x3d, 0x20, 0x25, 0x2e, 0x32, 0x66, 0x0a, 0x00
.L_0:


//--------------------- .nv.shared.reserved.0     --------------------------
	.section	.nv.shared.reserved.0,"aw",@nobits
	.weak		__nv_reservedSMEM_offset_0_alias
	.size		__nv_reservedSMEM_offset_0_alias, 0, 64
	.other		__nv_reservedSMEM_offset_0_alias,@"STO_CUDA_RESERVED_SHARED STV_DEFAULT"
__nv_reservedSMEM_offset_0_alias:
	.zero		0
	.zero		64


//--------------------- .nv.constant0._Z11euclid_distjjPKfS0_S0_Pf --------------------------
	.section	.nv.constant0._Z11euclid_distjjPKfS0_S0_Pf,"a",@progbits
	.sectionflags	@""
	.align	4
.nv.constant0._Z11euclid_distjjPKfS0_S0_Pf:
	.zero		936


//--------------------- .nv.constant0._Z14sq_euclid_normjjPKfPf --------------------------
	.section	.nv.constant0._Z14sq_euclid_normjjPKfPf,"a",@progbits
	.sectionflags	@""
	.align	4
.nv.constant0._Z14sq_euclid_normjjPKfPf:
	.zero		920


//--------------------- SYMBOLS --------------------------

	.type		.nv.reservedSmem.offset0,@object
	.size		.nv.reservedSmem.offset0,0x4
	.type		vprintf,@function
